	.target	sm_90a

	.elftype	@"ET_EXEC"


//--------------------- .note.nv.tkinfo           --------------------------
	.section	.note.nv.tkinfo,"",@"SHT_NOTE"
	.sectionflags	@"SHF_NOTE_NV_TKINFO"
	.tkinfo
        /*0018*/ 	.word	0x00000002
        /*0030*/ 	.string	""
        /*0030*/ 	.string	"ptxas"
        /*0030*/ 	.string	"Cuda compilation tools, release 13.0, V13.0.88"
        /*0030*/ 	.string	"Build cuda_13.0.r13.0/compiler.36424714_0"
        /*0030*/ 	.string	"-arch sm_90a -m 64 "



//--------------------- .note.nv.cuinfo           --------------------------
	.section	.note.nv.cuinfo,"",@"SHT_NOTE"
	.sectionflags	@"SHF_NOTE_NV_CUINFO"
        /*0018*/ 	.short	0x0002
        /*001a*/ 	.short	0x005a
        /*001c*/ 	.short	0x0082
	.zero		2


//--------------------- .nv.info                  --------------------------
	.section	.nv.info,"",@"SHT_CUDA_INFO"
	.align	4


	//----- nvinfo : EIATTR_REGCOUNT
	.align		4
        /*0000*/ 	.byte	0x04, 0x2f
        /*0002*/ 	.short	(.L_15 - .L_14)
	.align		4
.L_14:
        /*0004*/ 	.word	index@(_ZN7cutlass13device_kernelINS_4gemm6kernel13GemmUniversalIN4cute5tupleIJiiiiEEENS1_10collective13CollectiveMmaINS1_34MainloopSm90TmaGmmaWarpSpecializedILi4ENS5_IJNS4_1CILi1EEESB_SB_EEENS1_35KernelTmaWarpSpecializedCooperativeEEENS5_IJNSA_ILi256EEENSA_ILi128EEESG_EEEaNS5_IJlSB_lEEEaSI_NS4_8TiledMMAINS4_8MMA_AtomIJNS4_4SM904GMMA27MMA_64x128x32_S32S8S8_SS_TNEEEENS4_6LayoutINS5_IJNSA_ILi2EEESB_SB_EEENS5_IJSB_NSA_ILi0EEESS_EEEEENS5_IJNS4_10UnderscoreESV_SV_EEEEENS4_13SM90_TMA_LOADENS4_14ComposedLayoutINS4_7SwizzleILi3ELi4ELi3EEENS4_18smem_ptr_flag_bitsILi8EEENSP_INS5_IJNSA_ILi8EEESG_EEENS5_IJSG_SB_EEEEEEEvNS4_8identityESY_S18_vS19_EENS_8epilogue10collective6detail29Sm90TmaWarpSpecializedAdapterINS1C_15DefaultEpilogueIaSI_SI_NS1B_6thread17LinearCombinationIaLi1EiiLNS1G_9ScaleType4KindE0ELNS_15FloatRoundStyleE2EaEENS1_15EpilogueDefaultEEEEEvvEEEEvNT_6ParamsE)
        /*0008*/ 	.word	0x000000a8


	//----- nvinfo : EIATTR_FRAME_SIZE
	.align		4
.L_15:
        /*000c*/ 	.byte	0x04, 0x11
        /*000e*/ 	.short	(.L_17 - .L_16)
	.align		4
.L_16:
        /*0010*/ 	.word	index@(_ZN7cutlass13device_kernelINS_4gemm6kernel13GemmUniversalIN4cute5tupleIJiiiiEEENS1_10collective13CollectiveMmaINS1_34MainloopSm90TmaGmmaWarpSpecializedILi4ENS5_IJNS4_1CILi1EEESB_SB_EEENS1_35KernelTmaWarpSpecializedCooperativeEEENS5_IJNSA_ILi256EEENSA_ILi128EEESG_EEEaNS5_IJlSB_lEEEaSI_NS4_8TiledMMAINS4_8MMA_AtomIJNS4_4SM904GMMA27MMA_64x128x32_S32S8S8_SS_TNEEEENS4_6LayoutINS5_IJNSA_ILi2EEESB_SB_EEENS5_IJSB_NSA_ILi0EEESS_EEEEENS5_IJNS4_10UnderscoreESV_SV_EEEEENS4_13SM90_TMA_LOADENS4_14ComposedLayoutINS4_7SwizzleILi3ELi4ELi3EEENS4_18smem_ptr_flag_bitsILi8EEENSP_INS5_IJNSA_ILi8EEESG_EEENS5_IJSG_SB_EEEEEEEvNS4_8identityESY_S18_vS19_EENS_8epilogue10collective6detail29Sm90TmaWarpSpecializedAdapterINS1C_15DefaultEpilogueIaSI_SI_NS1B_6thread17LinearCombinationIaLi1EiiLNS1G_9ScaleType4KindE0ELNS_15FloatRoundStyleE2EaEENS1_15EpilogueDefaultEEEEEvvEEEEvNT_6ParamsE)
        /*0014*/ 	.word	0x00000000


	//----- nvinfo : EIATTR_MIN_STACK_SIZE
	.align		4
.L_17:
        /*0018*/ 	.byte	0x04, 0x12
        /*001a*/ 	.short	(.L_19 - .L_18)
	.align		4
.L_18:
        /*001c*/ 	.word	index@(_ZN7cutlass13device_kernelINS_4gemm6kernel13GemmUniversalIN4cute5tupleIJiiiiEEENS1_10collective13CollectiveMmaINS1_34MainloopSm90TmaGmmaWarpSpecializedILi4ENS5_IJNS4_1CILi1EEESB_SB_EEENS1_35KernelTmaWarpSpecializedCooperativeEEENS5_IJNSA_ILi256EEENSA_ILi128EEESG_EEEaNS5_IJlSB_lEEEaSI_NS4_8TiledMMAINS4_8MMA_AtomIJNS4_4SM904GMMA27MMA_64x128x32_S32S8S8_SS_TNEEEENS4_6LayoutINS5_IJNSA_ILi2EEESB_SB_EEENS5_IJSB_NSA_ILi0EEESS_EEEEENS5_IJNS4_10UnderscoreESV_SV_EEEEENS4_13SM90_TMA_LOADENS4_14ComposedLayoutINS4_7SwizzleILi3ELi4ELi3EEENS4_18smem_ptr_flag_bitsILi8EEENSP_INS5_IJNSA_ILi8EEESG_EEENS5_IJSG_SB_EEEEEEEvNS4_8identityESY_S18_vS19_EENS_8epilogue10collective6detail29Sm90TmaWarpSpecializedAdapterINS1C_15DefaultEpilogueIaSI_SI_NS1B_6thread17LinearCombinationIaLi1EiiLNS1G_9ScaleType4KindE0ELNS_15FloatRoundStyleE2EaEENS1_15EpilogueDefaultEEEEEvvEEEEvNT_6ParamsE)
        /*0020*/ 	.word	0x00000000
.L_19:


//--------------------- .nv.compat                --------------------------
	.section	.nv.compat,"",@"SHT_CUDA_COMPAT_INFO"
	.align	4
        /*0000*/ 	.byte	0x02, 0x09, 0x01, 0x00, 0x02, 0x02, 0x04, 0x00, 0x02, 0x05, 0x05, 0x00, 0x03, 0x07, 0x01, 0x01
        /*0010*/ 	.byte	0x02, 0x03, 0x01, 0x00, 0x02, 0x06, 0x01, 0x00, 0x04, 0x0b, 0x08, 0x00, 0x00, 0x00, 0x00, 0x00
        /*0020*/ 	.byte	0x00, 0x00, 0x00, 0x00


//--------------------- .nv.info._ZN7cutlass13device_kernelINS_4gemm6kernel13GemmUniversalIN4cute5tupleIJiiiiEEENS1_10collective13CollectiveMmaINS1_34MainloopSm90TmaGmmaWarpSpecializedILi4ENS5_IJNS4_1CILi1EEESB_SB_EEENS1_35KernelTmaWarpSpecializedCooperativeEEENS5_IJNSA_ILi256EEENSA_ILi128EEESG_EEEaNS5_IJlSB_lEEEaSI_NS4_8TiledMMAINS4_8MMA_AtomIJNS4_4SM904GMMA27MMA_64x128x32_S32S8S8_SS_TNEEEENS4_6LayoutINS5_IJNSA_ILi2EEESB_SB_EEENS5_IJSB_NSA_ILi0EEESS_EEEEENS5_IJNS4_10UnderscoreESV_SV_EEEEENS4_13SM90_TMA_LOADENS4_14ComposedLayoutINS4_7SwizzleILi3ELi4ELi3EEENS4_18smem_ptr_flag_bitsILi8EEENSP_INS5_IJNSA_ILi8EEESG_EEENS5_IJSG_SB_EEEEEEEvNS4_8identityESY_S18_vS19_EENS_8epilogue10collective6detail29Sm90TmaWarpSpecializedAdapterINS1C_15DefaultEpilogueIaSI_SI_NS1B_6thread17LinearCombinationIaLi1EiiLNS1G_9ScaleType4KindE0ELNS_15FloatRoundStyleE2EaEENS1_15EpilogueDefaultEEEEEvvEEEEvNT_6ParamsE --------------------------
	.section	.nv.info._ZN7cutlass13device_kernelINS_4gemm6kernel13GemmUniversalIN4cute5tupleIJiiiiEEENS1_10collective13CollectiveMmaINS1_34MainloopSm90TmaGmmaWarpSpecializedILi4ENS5_IJNS4_1CILi1EEESB_SB_EEENS1_35KernelTmaWarpSpecializedCooperativeEEENS5_IJNSA_ILi256EEENSA_ILi128EEESG_EEEaNS5_IJlSB_lEEEaSI_NS4_8TiledMMAINS4_8MMA_AtomIJNS4_4SM904GMMA27MMA_64x128x32_S32S8S8_SS_TNEEEENS4_6LayoutINS5_IJNSA_ILi2EEESB_SB_EEENS5_IJSB_NSA_ILi0EEESS_EEEEENS5_IJNS4_10UnderscoreESV_SV_EEEEENS4_13SM90_TMA_LOADENS4_14ComposedLayoutINS4_7SwizzleILi3ELi4ELi3EEENS4_18smem_ptr_flag_bitsILi8EEENSP_INS5_IJNSA_ILi8EEESG_EEENS5_IJSG_SB_EEEEEEEvNS4_8identityESY_S18_vS19_EENS_8epilogue10collective6detail29Sm90TmaWarpSpecializedAdapterINS1C_15DefaultEpilogueIaSI_SI_NS1B_6thread17LinearCombinationIaLi1EiiLNS1G_9ScaleType4KindE0ELNS_15FloatRoundStyleE2EaEENS1_15EpilogueDefaultEEEEEvvEEEEvNT_6ParamsE,"",@"SHT_CUDA_INFO"
	.sectionflags	@""
	.align	4


	//----- nvinfo : EIATTR_CUDA_API_VERSION
	.align		4
        /*0000*/ 	.byte	0x04, 0x37
        /*0002*/ 	.short	(.L_21 - .L_20)
.L_20:
        /*0004*/ 	.word	0x00000082


	//----- nvinfo : EIATTR_KPARAM_INFO
	.align		4
.L_21:
        /*0008*/ 	.byte	0x04, 0x17
        /*000a*/ 	.short	(.L_23 - .L_22)
.L_22:
        /*000c*/ 	.word	0x00000000
        /*0010*/ 	.short	0x0000
        /*0012*/ 	.short	0x0070
        /*0014*/ 	.byte	0x00, 0xf0, 0x01, 0x10


	//----- nvinfo : EIATTR_SPARSE_MMA_MASK
	.align		4
.L_23:
        /*0018*/ 	.byte	0x03, 0x50
        /*001a*/ 	.short	0x0000


	//----- nvinfo : EIATTR_MAXREG_COUNT
	.align		4
        /*001c*/ 	.byte	0x03, 0x1b
        /*001e*/ 	.short	0x00a8


	//----- nvinfo : EIATTR_NUM_BARRIERS
	.align		4
        /*0020*/ 	.byte	0x02, 0x4c
        /*0022*/ 	.byte	0x01
	.zero		1


	//----- nvinfo : EIATTR_EXTERNS
	.align		4
        /*0024*/ 	.byte	0x04, 0x0f
        /*0026*/ 	.short	(.L_25 - .L_24)


	//   ....[0]....
	.align		4
.L_24:
        /*0028*/ 	.word	index@(__assertfail)


	//----- nvinfo : EIATTR_MERCURY_ISA_VERSION
	.align		4
.L_25:
        /*002c*/ 	.byte	0x03, 0x5f
        /*002e*/ 	.short	0x0101


	//----- nvinfo : EIATTR_INT_WARP_WIDE_INSTR_OFFSETS
	.align		4
        /*0030*/ 	.byte	0x04, 0x31
        /*0032*/ 	.short	(.L_27 - .L_26)


	//   ....[0]....
.L_26:
        /*0034*/ 	.word	0x000003b0


	//   ....[1]....
        /*0038*/ 	.word	0x000003e0


	//   ....[2]....
        /*003c*/ 	.word	0x000004c0


	//----- nvinfo : EIATTR_COOP_GROUP_MASK_REGIDS
	.align		4
.L_27:
        /*0040*/ 	.byte	0x04, 0x29
        /*0042*/ 	.short	(.L_29 - .L_28)


	//   ....[0]....
.L_28:
        /*0044*/ 	.word	0xffffffff


	//   ....[1]....
        /*0048*/ 	.word	0xffffffff


	//   ....[2]....
        /*004c*/ 	.word	0xffffffff


	//   ....[3]....
        /*0050*/ 	.word	0xffffffff


	//   ....[4]....
        /*0054*/ 	.word	0xffffffff


	//----- nvinfo : EIATTR_COOP_GROUP_INSTR_OFFSETS
	.align		4
.L_29:
        /*0058*/ 	.byte	0x04, 0x28
        /*005a*/ 	.short	(.L_31 - .L_30)


	//   ....[0]....
.L_30:
        /*005c*/ 	.word	0x00000060


	//   ....[1]....
        /*0060*/ 	.word	0x00000070


	//   ....[2]....
        /*0064*/ 	.word	0x00000130


	//   ....[3]....
        /*0068*/ 	.word	0x000002c0


	//   ....[4]....
        /*006c*/ 	.word	0x00000f70


	//----- nvinfo : EIATTR_REG_RECONFIG
	.align		4
.L_31:
        /*0070*/ 	.byte	0x01, 0x54
	.zero		2


	//----- nvinfo : EIATTR_SYSCALL_OFFSETS
	.align		4
        /*0074*/ 	.byte	0x04, 0x46
        /*0076*/ 	.short	(.L_33 - .L_32)


	//   ....[0]....
.L_32:
        /*0078*/ 	.word	0x00001140


	//----- nvinfo : EIATTR_MBARRIER_INSTR_OFFSETS
	.align		4
.L_33:
        /*007c*/ 	.byte	0x04, 0x39
        /*007e*/ 	.short	(.L_35 - .L_34)


	//   ....[0]....
.L_34:
        /*0080*/ 	.word	0x00000230
        /*0084*/ 	.word	0x000000ff
        /*0088*/ 	.word	0x00000000
        /*008c*/ 	.short	0x0100
        /*008e*/ 	.byte	0x08
	.zero		1


	//   ....[1]....
        /*0090*/ 	.word	0x00000240
        /*0094*/ 	.word	0x000000ff
        /*0098*/ 	.word	0x00000020
        /*009c*/ 	.short	0x0100
        /*009e*/ 	.byte	0x08
	.zero		1


	//   ....[2]....
        /*00a0*/ 	.word	0x00000250
        /*00a4*/ 	.word	0x000000ff
        /*00a8*/ 	.word	0x00000008
        /*00ac*/ 	.short	0x0100
        /*00ae*/ 	.byte	0x08
	.zero		1


	//   ....[3]....
        /*00b0*/ 	.word	0x00000260
        /*00b4*/ 	.word	0x000000ff
        /*00b8*/ 	.word	0x00000028
        /*00bc*/ 	.short	0x0100
        /*00be*/ 	.byte	0x08
	.zero		1


	//   ....[4]....
        /*00c0*/ 	.word	0x00000270
        /*00c4*/ 	.word	0x000000ff
        /*00c8*/ 	.word	0x00000010
        /*00cc*/ 	.short	0x0100
        /*00ce*/ 	.byte	0x08
	.zero		1


	//   ....[5]....
        /*00d0*/ 	.word	0x00000280
        /*00d4*/ 	.word	0x000000ff
        /*00d8*/ 	.word	0x00000030
        /*00dc*/ 	.short	0x0100
        /*00de*/ 	.byte	0x08
	.zero		1


	//   ....[6]....
        /*00e0*/ 	.word	0x00000290
        /*00e4*/ 	.word	0x000000ff
        /*00e8*/ 	.word	0x00000018
        /*00ec*/ 	.short	0x0100
        /*00ee*/ 	.byte	0x08
	.zero		1


	//   ....[7]....
        /*00f0*/ 	.word	0x000002a0
        /*00f4*/ 	.word	0x000000ff
        /*00f8*/ 	.word	0x00000038
        /*00fc*/ 	.short	0x0100
        /*00fe*/ 	.byte	0x08
	.zero		1


	//   ....[8]....
        /*0100*/ 	.word	0x00000530
        /*0104*/ 	.word	0x000000ff
        /*0108*/ 	.word	0x00000050
        /*010c*/ 	.short	0x0100
        /*010e*/ 	.byte	0x06
	.zero		1


	//   ....[9]....
        /*0110*/ 	.word	0x00000590
        /*0114*/ 	.word	0x000000ff
        /*0118*/ 	.word	0x00000058
        /*011c*/ 	.short	0x0100
        /*011e*/ 	.byte	0x06
	.zero		1


	//   ....[10]....
        /*0120*/ 	.word	0x00001210
        /*0124*/ 	.word	0x00000003
        /*0128*/ 	.word	0x00000000
        /*012c*/ 	.short	0x010a
        /*012e*/ 	.byte	0x3f
	.zero		1


	//   ....[11]....
        /*0130*/ 	.word	0x00001250
        /*0134*/ 	.word	0x00000003
        /*0138*/ 	.word	0x00000000
        /*013c*/ 	.short	0x010a
        /*013e*/ 	.byte	0x3f
	.zero		1


	//   ....[12]....
        /*0140*/ 	.word	0x00001750
        /*0144*/ 	.word	0x00000005
        /*0148*/ 	.word	0x00000000
        /*014c*/ 	.short	0x010a
        /*014e*/ 	.byte	0x3f
	.zero		1


	//   ....[13]....
        /*0150*/ 	.word	0x00001790
        /*0154*/ 	.word	0x00000005
        /*0158*/ 	.word	0x00000000
        /*015c*/ 	.short	0x010a
        /*015e*/ 	.byte	0x3f
	.zero		1


	//   ....[14]....
        /*0160*/ 	.word	0x00001b30
        /*0164*/ 	.word	0x00000004
        /*0168*/ 	.word	0x00000000
        /*016c*/ 	.short	0x0101
        /*016e*/ 	.byte	0x3f
	.zero		1


	//   ....[15]....
        /*0170*/ 	.word	0x00001cf0
        /*0174*/ 	.word	0x00000000
        /*0178*/ 	.word	0x00000000
        /*017c*/ 	.short	0x0101
        /*017e*/ 	.byte	0x3f
	.zero		1


	//   ....[16]....
        /*0180*/ 	.word	0x000093d0
        /*0184*/ 	.word	0x0000000c
        /*0188*/ 	.word	0x00000020
        /*018c*/ 	.short	0x010a
        /*018e*/ 	.byte	0x3f
	.zero		1


	//   ....[17]....
        /*0190*/ 	.word	0x00009790
        /*0194*/ 	.word	0x00000005
        /*0198*/ 	.word	0x00000058
        /*019c*/ 	.short	0x0101
        /*019e*/ 	.byte	0x3f
	.zero		1


	//   ....[18]....
        /*01a0*/ 	.word	0x00009e90
        /*01a4*/ 	.word	0x00000007
        /*01a8*/ 	.word	0x00000000
        /*01ac*/ 	.short	0x010a
        /*01ae*/ 	.byte	0x3f
	.zero		1


	//   ....[19]....
        /*01b0*/ 	.word	0x00009f10
        /*01b4*/ 	.word	0x00000006
        /*01b8*/ 	.word	0x00000000
        /*01bc*/ 	.short	0x010a
        /*01be*/ 	.byte	0x3f
	.zero		1


	//   ....[20]....
        /*01c0*/ 	.word	0x00009fa0
        /*01c4*/ 	.word	0x00000007
        /*01c8*/ 	.word	0x00000000
        /*01cc*/ 	.short	0x010a
        /*01ce*/ 	.byte	0x3f
	.zero		1


	//   ....[21]....
        /*01d0*/ 	.word	0x0000a030
        /*01d4*/ 	.word	0x00000005
        /*01d8*/ 	.word	0x00000000
        /*01dc*/ 	.short	0x010a
        /*01de*/ 	.byte	0x3f
	.zero		1


	//   ....[22]....
        /*01e0*/ 	.word	0x0000a090
        /*01e4*/ 	.word	0x00000003
        /*01e8*/ 	.word	0x00000000
        /*01ec*/ 	.short	0x010a
        /*01ee*/ 	.byte	0x3f
	.zero		1


	//   ....[23]....
        /*01f0*/ 	.word	0x0000a0e0
        /*01f4*/ 	.word	0x00000005
        /*01f8*/ 	.word	0x00000000
        /*01fc*/ 	.short	0x010a
        /*01fe*/ 	.byte	0x3f
	.zero		1


	//   ....[24]....
        /*0200*/ 	.word	0x0000a1b0
        /*0204*/ 	.word	0x0000000c
        /*0208*/ 	.word	0x00000020
        /*020c*/ 	.short	0x010a
        /*020e*/ 	.byte	0x3f
	.zero		1


	//   ....[25]....
        /*0210*/ 	.word	0x0000a280
        /*0214*/ 	.word	0x00000007
        /*0218*/ 	.word	0x00000000
        /*021c*/ 	.short	0x010a
        /*021e*/ 	.byte	0x3f
	.zero		1


	//   ....[26]....
        /*0220*/ 	.word	0x0000a2d0
        /*0224*/ 	.word	0x00000006
        /*0228*/ 	.word	0x00000000
        /*022c*/ 	.short	0x010a
        /*022e*/ 	.byte	0x3f
	.zero		1


	//   ....[27]....
        /*0230*/ 	.word	0x0000a320
        /*0234*/ 	.word	0x00000007
        /*0238*/ 	.word	0x00000000
        /*023c*/ 	.short	0x010a
        /*023e*/ 	.byte	0x3f
	.zero		1


	//----- nvinfo : EIATTR_NUM_MBARRIERS
	.align		4
.L_35:
        /*0240*/ 	.byte	0x03, 0x38
        /*0242*/ 	.short	0x000a


	//----- nvinfo : EIATTR_EXIT_INSTR_OFFSETS
	.align		4
        /*0244*/ 	.byte	0x04, 0x1c
        /*0246*/ 	.short	(.L_37 - .L_36)


	//   ....[0]....
.L_36:
        /*0248*/ 	.word	0x000005e0


	//   ....[1]....
        /*024c*/ 	.word	0x00000eb0


	//   ....[2]....
        /*0250*/ 	.word	0x00008a40


	//   ....[3]....
        /*0254*/ 	.word	0x00009070


	//   ....[4]....
        /*0258*/ 	.word	0x0000a080


	//----- nvinfo : EIATTR_MAX_THREADS
	.align		4
.L_37:
        /*025c*/ 	.byte	0x04, 0x05
        /*025e*/ 	.short	(.L_39 - .L_38)
.L_38:
        /*0260*/ 	.word	0x00000180
        /*0264*/ 	.word	0x00000001
        /*0268*/ 	.word	0x00000001


	//----- nvinfo : EIATTR_CRS_STACK_SIZE
	.align		4
.L_39:
        /*026c*/ 	.byte	0x04, 0x1e
        /*026e*/ 	.short	(.L_41 - .L_40)
.L_40:
        /*0270*/ 	.word	0x00000000


	//----- nvinfo : EIATTR_CBANK_PARAM_SIZE
	.align		4
.L_41:
        /*0274*/ 	.byte	0x03, 0x19
        /*0276*/ 	.short	0x0470


	//----- nvinfo : EIATTR_PARAM_CBANK
	.align		4
        /*0278*/ 	.byte	0x04, 0x0a
        /*027a*/ 	.short	(.L_43 - .L_42)
	.align		4
.L_42:
        /*027c*/ 	.word	index@(.nv.constant0._ZN7cutlass13device_kernelINS_4gemm6kernel13GemmUniversalIN4cute5tupleIJiiiiEEENS1_10collective13CollectiveMmaINS1_34MainloopSm90TmaGmmaWarpSpecializedILi4ENS5_IJNS4_1CILi1EEESB_SB_EEENS1_35KernelTmaWarpSpecializedCooperativeEEENS5_IJNSA_ILi256EEENSA_ILi128EEESG_EEEaNS5_IJlSB_lEEEaSI_NS4_8TiledMMAINS4_8MMA_AtomIJNS4_4SM904GMMA27MMA_64x128x32_S32S8S8_SS_TNEEEENS4_6LayoutINS5_IJNSA_ILi2EEESB_SB_EEENS5_IJSB_NSA_ILi0EEESS_EEEEENS5_IJNS4_10UnderscoreESV_SV_EEEEENS4_13SM90_TMA_LOADENS4_14ComposedLayoutINS4_7SwizzleILi3ELi4ELi3EEENS4_18smem_ptr_flag_bitsILi8EEENSP_INS5_IJNSA_ILi8EEESG_EEENS5_IJSG_SB_EEEEEEEvNS4_8identityESY_S18_vS19_EENS_8epilogue10collective6detail29Sm90TmaWarpSpecializedAdapterINS1C_15DefaultEpilogueIaSI_SI_NS1B_6thread17LinearCombinationIaLi1EiiLNS1G_9ScaleType4KindE0ELNS_15FloatRoundStyleE2EaEENS1_15EpilogueDefaultEEEEEvvEEEEvNT_6ParamsE)
        /*0280*/ 	.short	0x0210
        /*0282*/ 	.short	0x0470


	//----- nvinfo : EIATTR_SW_WAR
	.align		4
.L_43:
        /*0284*/ 	.byte	0x04, 0x36
        /*0286*/ 	.short	(.L_45 - .L_44)
.L_44:
        /*0288*/ 	.word	0x00000008
.L_45:


//--------------------- .nv.callgraph             --------------------------
	.section	.nv.callgraph,"",@"SHT_CUDA_CALLGRAPH"
	.align	4
	.sectionentsize	8
	.align		4
        /*0000*/ 	.word	0x00000000
	.align		4
        /*0004*/ 	.word	0xffffffff
	.align		4
        /*0008*/ 	.word	index@(_ZN7cutlass13device_kernelINS_4gemm6kernel13GemmUniversalIN4cute5tupleIJiiiiEEENS1_10collective13CollectiveMmaINS1_34MainloopSm90TmaGmmaWarpSpecializedILi4ENS5_IJNS4_1CILi1EEESB_SB_EEENS1_35KernelTmaWarpSpecializedCooperativeEEENS5_IJNSA_ILi256EEENSA_ILi128EEESG_EEEaNS5_IJlSB_lEEEaSI_NS4_8TiledMMAINS4_8MMA_AtomIJNS4_4SM904GMMA27MMA_64x128x32_S32S8S8_SS_TNEEEENS4_6LayoutINS5_IJNSA_ILi2EEESB_SB_EEENS5_IJSB_NSA_ILi0EEESS_EEEEENS5_IJNS4_10UnderscoreESV_SV_EEEEENS4_13SM90_TMA_LOADENS4_14ComposedLayoutINS4_7SwizzleILi3ELi4ELi3EEENS4_18smem_ptr_flag_bitsILi8EEENSP_INS5_IJNSA_ILi8EEESG_EEENS5_IJSG_SB_EEEEEEEvNS4_8identityESY_S18_vS19_EENS_8epilogue10collective6detail29Sm90TmaWarpSpecializedAdapterINS1C_15DefaultEpilogueIaSI_SI_NS1B_6thread17LinearCombinationIaLi1EiiLNS1G_9ScaleType4KindE0ELNS_15FloatRoundStyleE2EaEENS1_15EpilogueDefaultEEEEEvvEEEEvNT_6ParamsE)
	.align		4
        /*000c*/ 	.word	index@(__assertfail)
	.align		4
        /*0010*/ 	.word	0x00000000
	.align		4
        /*0014*/ 	.word	0xfffffffe
	.align		4
        /*0018*/ 	.word	0x00000000
	.align		4
        /*001c*/ 	.word	0xfffffffd
	.align		4
        /*0020*/ 	.word	0x00000000
	.align		4
        /*0024*/ 	.word	0xfffffffc


//--------------------- .nv.constant4             --------------------------
	.section	.nv.constant4,"a",@progbits
	.align	8
	.align		8
.nv.constant4:
        /*0000*/ 	.dword	__assertfail
	.align		8
        /*0008*/ 	.dword	__unnamed_1
	.align		8
        /*0010*/ 	.dword	_ZN40_INTERNAL_a0ce0981_4_k_cu_588a43af_301324cuda3std3__45__cpo5beginE
	.align		8
        /*0018*/ 	.dword	_ZN40_INTERNAL_a0ce0981_4_k_cu_588a43af_301324cuda3std3__45__cpo3endE
	.align		8
        /*0020*/ 	.dword	_ZN40_INTERNAL_a0ce0981_4_k_cu_588a43af_301324cuda3std3__45__cpo6cbeginE
	.align		8
        /*0028*/ 	.dword	_ZN40_INTERNAL_a0ce0981_4_k_cu_588a43af_301324cuda3std3__45__cpo4cendE
	.align		8
        /*0030*/ 	.dword	_ZN40_INTERNAL_a0ce0981_4_k_cu_588a43af_301324cuda3std3__442_GLOBAL__N__a0ce0981_4_k_cu_588a43af_301326ignoreE
	.align		8
        /*0038*/ 	.dword	_ZN40_INTERNAL_a0ce0981_4_k_cu_588a43af_301324cuda3std3__419piecewise_constructE
	.align		8
        /*0040*/ 	.dword	_ZN40_INTERNAL_a0ce0981_4_k_cu_588a43af_301324cuda3std3__48in_placeE
	.align		8
        /*0048*/ 	.dword	_ZN40_INTERNAL_a0ce0981_4_k_cu_588a43af_301324cuda3std6ranges3__45__cpo4swapE
	.align		8
        /*0050*/ 	.dword	_ZN40_INTERNAL_a0ce0981_4_k_cu_588a43af_301324cuda3std6ranges3__45__cpo9iter_moveE
	.align		8
        /*0058*/ 	.dword	_ZN40_INTERNAL_a0ce0981_4_k_cu_588a43af_301324cute7productE
	.align		8
        /*0060*/ 	.dword	_ZN40_INTERNAL_a0ce0981_4_k_cu_588a43af_301324cute1_E
	.align		8
        /*0068*/ 	.dword	$str$22
	.align		8
        /*0070*/ 	.dword	$str$23


//--------------------- .text._ZN7cutlass13device_kernelINS_4gemm6kernel13GemmUniversalIN4cute5tupleIJiiiiEEENS1_10collective13CollectiveMmaINS1_34MainloopSm90TmaGmmaWarpSpecializedILi4ENS5_IJNS4_1CILi1EEESB_SB_EEENS1_35KernelTmaWarpSpecializedCooperativeEEENS5_IJNSA_ILi256EEENSA_ILi128EEESG_EEEaNS5_IJlSB_lEEEaSI_NS4_8TiledMMAINS4_8MMA_AtomIJNS4_4SM904GMMA27MMA_64x128x32_S32S8S8_SS_TNEEEENS4_6LayoutINS5_IJNSA_ILi2EEESB_SB_EEENS5_IJSB_NSA_ILi0EEESS_EEEEENS5_IJNS4_10UnderscoreESV_SV_EEEEENS4_13SM90_TMA_LOADENS4_14ComposedLayoutINS4_7SwizzleILi3ELi4ELi3EEENS4_18smem_ptr_flag_bitsILi8EEENSP_INS5_IJNSA_ILi8EEESG_EEENS5_IJSG_SB_EEEEEEEvNS4_8identityESY_S18_vS19_EENS_8epilogue10collective6detail29Sm90TmaWarpSpecializedAdapterINS1C_15DefaultEpilogueIaSI_SI_NS1B_6thread17LinearCombinationIaLi1EiiLNS1G_9ScaleType4KindE0ELNS_15FloatRoundStyleE2EaEENS1_15EpilogueDefaultEEEEEvvEEEEvNT_6ParamsE --------------------------
	.section	.text._ZN7cutlass13device_kernelINS_4gemm6kernel13GemmUniversalIN4cute5tupleIJiiiiEEENS1_10collective13CollectiveMmaINS1_34MainloopSm90TmaGmmaWarpSpecializedILi4ENS5_IJNS4_1CILi1EEESB_SB_EEENS1_35KernelTmaWarpSpecializedCooperativeEEENS5_IJNSA_ILi256EEENSA_ILi128EEESG_EEEaNS5_IJlSB_lEEEaSI_NS4_8TiledMMAINS4_8MMA_AtomIJNS4_4SM904GMMA27MMA_64x128x32_S32S8S8_SS_TNEEEENS4_6LayoutINS5_IJNSA_ILi2EEESB_SB_EEENS5_IJSB_NSA_ILi0EEESS_EEEEENS5_IJNS4_10UnderscoreESV_SV_EEEEENS4_13SM90_TMA_LOADENS4_14ComposedLayoutINS4_7SwizzleILi3ELi4ELi3EEENS4_18smem_ptr_flag_bitsILi8EEENSP_INS5_IJNSA_ILi8EEESG_EEENS5_IJSG_SB_EEEEEEEvNS4_8identityESY_S18_vS19_EENS_8epilogue10collective6detail29Sm90TmaWarpSpecializedAdapterINS1C_15DefaultEpilogueIaSI_SI_NS1B_6thread17LinearCombinationIaLi1EiiLNS1G_9ScaleType4KindE0ELNS_15FloatRoundStyleE2EaEENS1_15EpilogueDefaultEEEEEvvEEEEvNT_6ParamsE,"ax",@progbits
	.align	128
.text._ZN7cutlass13device_kernelINS_4gemm6kernel13GemmUniversalIN4cute5tupleIJiiiiEEENS1_10collective13CollectiveMmaINS1_34MainloopSm90TmaGmmaWarpSpecializedILi4ENS5_IJNS4_1CILi1EEESB_SB_EEENS1_35KernelTmaWarpSpecializedCooperativeEEENS5_IJNSA_ILi256EEENSA_ILi128EEESG_EEEaNS5_IJlSB_lEEEaSI_NS4_8TiledMMAINS4_8MMA_AtomIJNS4_4SM904GMMA27MMA_64x128x32_S32S8S8_SS_TNEEEENS4_6LayoutINS5_IJNSA_ILi2EEESB_SB_EEENS5_IJSB_NSA_ILi0EEESS_EEEEENS5_IJNS4_10UnderscoreESV_SV_EEEEENS4_13SM90_TMA_LOADENS4_14ComposedLayoutINS4_7SwizzleILi3ELi4ELi3EEENS4_18smem_ptr_flag_bitsILi8EEENSP_INS5_IJNSA_ILi8EEESG_EEENS5_IJSG_SB_EEEEEEEvNS4_8identityESY_S18_vS19_EENS_8epilogue10collective6detail29Sm90TmaWarpSpecializedAdapterINS1C_15DefaultEpilogueIaSI_SI_NS1B_6thread17LinearCombinationIaLi1EiiLNS1G_9ScaleType4KindE0ELNS_15FloatRoundStyleE2EaEENS1_15EpilogueDefaultEEEEEvvEEEEvNT_6ParamsE:
        .type           _ZN7cutlass13device_kernelINS_4gemm6kernel13GemmUniversalIN4cute5tupleIJiiiiEEENS1_10collective13CollectiveMmaINS1_34MainloopSm90TmaGmmaWarpSpecializedILi4ENS5_IJNS4_1CILi1EEESB_SB_EEENS1_35KernelTmaWarpSpecializedCooperativeEEENS5_IJNSA_ILi256EEENSA_ILi128EEESG_EEEaNS5_IJlSB_lEEEaSI_NS4_8TiledMMAINS4_8MMA_AtomIJNS4_4SM904GMMA27MMA_64x128x32_S32S8S8_SS_TNEEEENS4_6LayoutINS5_IJNSA_ILi2EEESB_SB_EEENS5_IJSB_NSA_ILi0EEESS_EEEEENS5_IJNS4_10UnderscoreESV_SV_EEEEENS4_13SM90_TMA_LOADENS4_14ComposedLayoutINS4_7SwizzleILi3ELi4ELi3EEENS4_18smem_ptr_flag_bitsILi8EEENSP_INS5_IJNSA_ILi8EEESG_EEENS5_IJSG_SB_EEEEEEEvNS4_8identityESY_S18_vS19_EENS_8epilogue10collective6detail29Sm90TmaWarpSpecializedAdapterINS1C_15DefaultEpilogueIaSI_SI_NS1B_6thread17LinearCombinationIaLi1EiiLNS1G_9ScaleType4KindE0ELNS_15FloatRoundStyleE2EaEENS1_15EpilogueDefaultEEEEEvvEEEEvNT_6ParamsE,@function
        .size           _ZN7cutlass13device_kernelINS_4gemm6kernel13GemmUniversalIN4cute5tupleIJiiiiEEENS1_10collective13CollectiveMmaINS1_34MainloopSm90TmaGmmaWarpSpecializedILi4ENS5_IJNS4_1CILi1EEESB_SB_EEENS1_35KernelTmaWarpSpecializedCooperativeEEENS5_IJNSA_ILi256EEENSA_ILi128EEESG_EEEaNS5_IJlSB_lEEEaSI_NS4_8TiledMMAINS4_8MMA_AtomIJNS4_4SM904GMMA27MMA_64x128x32_S32S8S8_SS_TNEEEENS4_6LayoutINS5_IJNSA_ILi2EEESB_SB_EEENS5_IJSB_NSA_ILi0EEESS_EEEEENS5_IJNS4_10UnderscoreESV_SV_EEEEENS4_13SM90_TMA_LOADENS4_14ComposedLayoutINS4_7SwizzleILi3ELi4ELi3EEENS4_18smem_ptr_flag_bitsILi8EEENSP_INS5_IJNSA_ILi8EEESG_EEENS5_IJSG_SB_EEEEEEEvNS4_8identityESY_S18_vS19_EENS_8epilogue10collective6detail29Sm90TmaWarpSpecializedAdapterINS1C_15DefaultEpilogueIaSI_SI_NS1B_6thread17LinearCombinationIaLi1EiiLNS1G_9ScaleType4KindE0ELNS_15FloatRoundStyleE2EaEENS1_15EpilogueDefaultEEEEEvvEEEEvNT_6ParamsE,(.L_x_326 - _ZN7cutlass13device_kernelINS_4gemm6kernel13GemmUniversalIN4cute5tupleIJiiiiEEENS1_10collective13CollectiveMmaINS1_34MainloopSm90TmaGmmaWarpSpecializedILi4ENS5_IJNS4_1CILi1EEESB_SB_EEENS1_35KernelTmaWarpSpecializedCooperativeEEENS5_IJNSA_ILi256EEENSA_ILi128EEESG_EEEaNS5_IJlSB_lEEEaSI_NS4_8TiledMMAINS4_8MMA_AtomIJNS4_4SM904GMMA27MMA_64x128x32_S32S8S8_SS_TNEEEENS4_6LayoutINS5_IJNSA_ILi2EEESB_SB_EEENS5_IJSB_NSA_ILi0EEESS_EEEEENS5_IJNS4_10UnderscoreESV_SV_EEEEENS4_13SM90_TMA_LOADENS4_14ComposedLayoutINS4_7SwizzleILi3ELi4ELi3EEENS4_18smem_ptr_flag_bitsILi8EEENSP_INS5_IJNSA_ILi8EEESG_EEENS5_IJSG_SB_EEEEEEEvNS4_8identityESY_S18_vS19_EENS_8epilogue10collective6detail29Sm90TmaWarpSpecializedAdapterINS1C_15DefaultEpilogueIaSI_SI_NS1B_6thread17LinearCombinationIaLi1EiiLNS1G_9ScaleType4KindE0ELNS_15FloatRoundStyleE2EaEENS1_15EpilogueDefaultEEEEEvvEEEEvNT_6ParamsE)
        .other          _ZN7cutlass13device_kernelINS_4gemm6kernel13GemmUniversalIN4cute5tupleIJiiiiEEENS1_10collective13CollectiveMmaINS1_34MainloopSm90TmaGmmaWarpSpecializedILi4ENS5_IJNS4_1CILi1EEESB_SB_EEENS1_35KernelTmaWarpSpecializedCooperativeEEENS5_IJNSA_ILi256EEENSA_ILi128EEESG_EEEaNS5_IJlSB_lEEEaSI_NS4_8TiledMMAINS4_8MMA_AtomIJNS4_4SM904GMMA27MMA_64x128x32_S32S8S8_SS_TNEEEENS4_6LayoutINS5_IJNSA_ILi2EEESB_SB_EEENS5_IJSB_NSA_ILi0EEESS_EEEEENS5_IJNS4_10UnderscoreESV_SV_EEEEENS4_13SM90_TMA_LOADENS4_14ComposedLayoutINS4_7SwizzleILi3ELi4ELi3EEENS4_18smem_ptr_flag_bitsILi8EEENSP_INS5_IJNSA_ILi8EEESG_EEENS5_IJSG_SB_EEEEEEEvNS4_8identityESY_S18_vS19_EENS_8epilogue10collective6detail29Sm90TmaWarpSpecializedAdapterINS1C_15DefaultEpilogueIaSI_SI_NS1B_6thread17LinearCombinationIaLi1EiiLNS1G_9ScaleType4KindE0ELNS_15FloatRoundStyleE2EaEENS1_15EpilogueDefaultEEEEEvvEEEEvNT_6ParamsE,@"STO_CUDA_ENTRY STV_DEFAULT"
_ZN7cutlass13device_kernelINS_4gemm6kernel13GemmUniversalIN4cute5tupleIJiiiiEEENS1_10collective13CollectiveMmaINS1_34MainloopSm90TmaGmmaWarpSpecializedILi4ENS5_IJNS4_1CILi1EEESB_SB_EEENS1_35KernelTmaWarpSpecializedCooperativeEEENS5_IJNSA_ILi256EEENSA_ILi128EEESG_EEEaNS5_IJlSB_lEEEaSI_NS4_8TiledMMAINS4_8MMA_AtomIJNS4_4SM904GMMA27MMA_64x128x32_S32S8S8_SS_TNEEEENS4_6LayoutINS5_IJNSA_ILi2EEESB_SB_EEENS5_IJSB_NSA_ILi0EEESS_EEEEENS5_IJNS4_10UnderscoreESV_SV_EEEEENS4_13SM90_TMA_LOADENS4_14ComposedLayoutINS4_7SwizzleILi3ELi4ELi3EEENS4_18smem_ptr_flag_bitsILi8EEENSP_INS5_IJNSA_ILi8EEESG_EEENS5_IJSG_SB_EEEEEEEvNS4_8identityESY_S18_vS19_EENS_8epilogue10collective6detail29Sm90TmaWarpSpecializedAdapterINS1C_15DefaultEpilogueIaSI_SI_NS1B_6thread17LinearCombinationIaLi1EiiLNS1G_9ScaleType4KindE0ELNS_15FloatRoundStyleE2EaEENS1_15EpilogueDefaultEEEEEvvEEEEvNT_6ParamsE:
[----:B------:R-:W0:Y:S01]  /*0000*/  LDC R1, c[0x0][0x28] ;  /* 0x00000a00ff017b82 */ /* 0x000e220000000800 */
[----:B------:R-:W1:Y:S01]  /*0010*/  S2R R18, SR_TID.X ;  /* 0x0000000000127919 */ /* 0x000e620000002100 */
[----:B------:R-:W-:Y:S01]  /*0020*/  ELECT P0, URZ, PT ;  /* 0x00000000003f782f */ /* 0x000fe20003800000 */
[----:B------:R-:W-:Y:S01]  /*0030*/  BSSY B0, `(.L_x_0) ;  /* 0x000000f000007945 */ /* 0x000fe20003800000 */
[--C-:B-1----:R-:W-:Y:S02]  /*0040*/  SHF.R.U32.HI R0, RZ, 0x5, R18.reuse ;  /* 0x00000005ff007819 */ /* 0x102fe40000011612 */
[----:B------:R-:W-:-:S03]  /*0050*/  SHF.R.U32.HI R2, RZ, 0x7, R18 ;  /* 0x00000007ff027819 */ /* 0x000fc60000011612 */
[----:B------:R-:W1:Y:S04]  /*0060*/  SHFL.IDX PT, R5, R0, RZ, 0x1f ;  /* 0x00001fff00057589 */ /* 0x000e6800000e0000 */
[----:B------:R2:W3:Y:S01]  /*0070*/  SHFL.IDX PT, R8, R2, RZ, 0x1f ;  /* 0x00001fff02087589 */ /* 0x0004e200000e0000 */
[----:B-1----:R-:W-:-:S13]  /*0080*/  ISETP.NE.OR P0, PT, R5, RZ, !P0 ;  /* 0x000000ff0500720c */ /* 0x002fda0004705670 */
[----:B0-23--:R-:W-:Y:S05]  /*0090*/  @P0 BRA `(.L_x_1) ;  /* 0x0000000000200947 */ /* 0x00dfea0003800000 */
[----:B------:R-:W-:Y:S02]  /*00a0*/  ULDC.64 UR4, c[0x0][0x198] ;  /* 0x0000660000047ab9 */ /* 0x000fe40000000a00 */
[----:B------:R-:W-:Y:S02]  /*00b0*/  UIADD3 UR6, UP0, UR4, 0xf0, URZ ;  /* 0x000000f004067890 */ /* 0x000fe4000ff1e03f */
[----:B------:R-:W-:Y:S02]  /*00c0*/  UIADD3 UR4, UP1, UR4, 0x1f0, URZ ;  /* 0x000001f004047890 */ /* 0x000fe4000ff3e03f */
[----:B------:R-:W-:Y:S02]  /*00d0*/  UIADD3.X UR7, URZ, UR5, URZ, UP0, !UPT ;  /* 0x000000053f077290 */ /* 0x000fe400087fe43f */
[----:B------:R-:W-:-:S07]  /*00e0*/  UIADD3.X UR5, URZ, UR5, URZ, UP1, !UPT ;  /* 0x000000053f057290 */ /* 0x000fce0008ffe43f */
[----:B------:R0:W-:Y:S02]  /*00f0*/  UTMACCTL.PF [UR6] ;  /* 0x00000000060079b9 */ /* 0x0001e40008040000 */
[----:B------:R0:W-:Y:S02]  /*0100*/  UTMACCTL.PF [UR4] ;  /* 0x00000000040079b9 */ /* 0x0001e40008040000 */
[----:B0-----:R-:W-:Y:S01]  /*0110*/  NOP ;  /* 0x0000000000007918 */ /* 0x001fe20000000000 */
.L_x_1:
[----:B------:R-:W-:Y:S05]  /*0120*/  BSYNC B0 ;  /* 0x0000000000007941 */ /* 0x000fea0003800000 */
.L_x_0:
[----:B------:R-:W0:Y:S02]  /*0130*/  SHFL.IDX PT, R2, R0, RZ, 0x1f ;  /* 0x00001fff00027589 */ /* 0x000e2400000e0000 */
[----:B0-----:R-:W-:-:S13]  /*0140*/  ISETP.NE.AND P0, PT, R2, RZ, PT ;  /* 0x000000ff0200720c */ /* 0x001fda0003f05270 */
[----:B------:R-:W-:Y:S05]  /*0150*/  @P0 BRA `(.L_x_2) ;  /* 0x0000000000580947 */ /* 0x000fea0003800000 */
[----:B------:R-:W0:Y:S01]  /*0160*/  S2UR UR8, SR_CgaCtaId ;  /* 0x00000000000879c3 */ /* 0x000e220000008800 */
[----:B------:R-:W-:Y:S01]  /*0170*/  UMOV UR4, 0x400 ;  /* 0x0000040000047882 */ /* 0x000fe20000000000 */
[----:B------:R-:W-:Y:S01]  /*0180*/  UMOV UR5, 0x1 ;  /* 0x0000000100057882 */ /* 0x000fe20000000000 */
[----:B------:R-:W-:Y:S01]  /*0190*/  UMOV UR6, 0x100 ;  /* 0x0000010000067882 */ /* 0x000fe20000000000 */
[----:B------:R-:W-:Y:S01]  /*01a0*/  ELECT P0, URZ, PT ;  /* 0x00000000003f782f */ /* 0x000fe20003800000 */
[----:B------:R-:W-:-:S04]  /*01b0*/  UIADD3 UR6, -UR6, 0x100000, URZ ;  /* 0x0010000006067890 */ /* 0x000fc8000fffe13f */
[----:B------:R-:W-:Y:S02]  /*01c0*/  USHF.L.U32 UR7, UR6, 0xb, URZ ;  /* 0x0000000b06077899 */ /* 0x000fe4000800063f */
[----:B------:R-:W-:Y:S02]  /*01d0*/  USHF.L.U32 UR6, UR6, 0x1, URZ ;  /* 0x0000000106067899 */ /* 0x000fe4000800063f */
[----:B0-----:R-:W-:Y:S02]  /*01e0*/  ULEA UR8, UR8, UR4, 0x18 ;  /* 0x0000000408087291 */ /* 0x001fe4000f8ec03f */
[----:B------:R-:W-:-:S04]  /*01f0*/  UIADD3 UR4, -UR5, 0x100000, URZ ;  /* 0x0010000005047890 */ /* 0x000fc8000fffe13f */
[----:B------:R-:W-:Y:S02]  /*0200*/  USHF.L.U32 UR5, UR4, 0xb, URZ ;  /* 0x0000000b04057899 */ /* 0x000fe4000800063f */
[----:B------:R-:W-:Y:S01]  /*0210*/  USHF.L.U32 UR4, UR4, 0x1, URZ ;  /* 0x0000000104047899 */ /* 0x000fe2000800063f */
[----:B------:R-:W0:Y:S11]  /*0220*/  FENCE.VIEW.ASYNC.S ;  /* 0x00000000000073c6 */ /* 0x000e360000000000 */
[----:B0-----:R0:W1:Y:S01]  /*0230*/  SYNCS.EXCH.64 URZ, [UR8], UR4 ;  /* 0x00000004083f75b2 */ /* 0x0010620008000100 */
[----:B------:R0:W2:Y:S01]  /*0240*/  SYNCS.EXCH.64 URZ, [UR8+0x20], UR6 ;  /* 0x00002006083f75b2 */ /* 0x0000a20008000100 */
[----:B------:R0:W3:Y:S01]  /*0250*/  SYNCS.EXCH.64 URZ, [UR8+0x8], UR4 ;  /* 0x00000804083f75b2 */ /* 0x0000e20008000100 */
[----:B------:R0:W4:Y:S01]  /*0260*/  SYNCS.EXCH.64 URZ, [UR8+0x28], UR6 ;  /* 0x00002806083f75b2 */ /* 0x0001220008000100 */
[----:B------:R0:W0:Y:S01]  /*0270*/  SYNCS.EXCH.64 URZ, [UR8+0x10], UR4 ;  /* 0x00001004083f75b2 */ /* 0x0000220008000100 */
[----:B------:R0:W0:Y:S01]  /*0280*/  SYNCS.EXCH.64 URZ, [UR8+0x30], UR6 ;  /* 0x00003006083f75b2 */ /* 0x0000220008000100 */
[----:B------:R0:W0:Y:S01]  /*0290*/  SYNCS.EXCH.64 URZ, [UR8+0x18], UR4 ;  /* 0x00001804083f75b2 */ /* 0x0000220008000100 */
[----:B------:R0:W0:Y:S01]  /*02a0*/  SYNCS.EXCH.64 URZ, [UR8+0x38], UR6 ;  /* 0x00003806083f75b2 */ /* 0x0000220008000100 */
[----:B------:R-:W-:Y:S01]  /*02b0*/  NOP ;  /* 0x0000000000007918 */ /* 0x000fe20000000000 */
.L_x_2:
[----:B------:R-:W5:Y:S01]  /*02c0*/  SHFL.IDX PT, R0, R0, RZ, 0x1f ;  /* 0x00001fff00007589 */ /* 0x000f6200000e0000 */
[----:B------:R-:W-:Y:S01]  /*02d0*/  ELECT P0, URZ, PT ;  /* 0x00000000003f782f */ /* 0x000fe20003800000 */
[----:B------:R-:W1:Y:S01]  /*02e0*/  LDC R2, c[0x0][0x65c] ;  /* 0x00019700ff027b82 */ /* 0x000e620000000800 */
[----:B------:R-:W-:Y:S01]  /*02f0*/  SHF.R.S32.HI R6, RZ, 0x1f, R5 ;  /* 0x0000001fff067819 */ /* 0x000fe20000011405 */
[----:B------:R-:W2:Y:S01]  /*0300*/  S2R R3, SR_CTAID.Y ;  /* 0x0000000000037919 */ /* 0x000ea20000002600 */
[----:B0-----:R-:W-:Y:S01]  /*0310*/  UMOV UR4, 0x20 ;  /* 0x0000002000047882 */ /* 0x001fe20000000000 */
[----:B------:R-:W-:Y:S01]  /*0320*/  ISETP.NE.AND P2, PT, R8, RZ, PT ;  /* 0x000000ff0800720c */ /* 0x000fe20003f45270 */
[----:B------:R-:W-:Y:S01]  /*0330*/  NOP ;  /* 0x0000000000007918 */ /* 0x000fe20000000000 */
[----:B------:R-:W0:Y:S01]  /*0340*/  S2R R4, SR_CTAID.X ;  /* 0x0000000000047919 */ /* 0x000e220000002500 */
[----:B------:R-:W-:Y:S01]  /*0350*/  LEA.HI R6, R6, R5, RZ, 0x2 ;  /* 0x0000000506067211 */ /* 0x000fe200078f10ff */
[----:B------:R-:W-:Y:S01]  /*0360*/  NOP ;  /* 0x0000000000007918 */ /* 0x000fe20000000000 */
[----:B-----5:R-:W-:-:S02]  /*0370*/  ISETP.NE.OR P0, PT, R0, RZ, !P0 ;  /* 0x000000ff0000720c */ /* 0x020fc40004705670 */
[----:B-1----:R-:W-:-:S04]  /*0380*/  ISETP.NE.AND P3, PT, R2, 0x1, PT ;  /* 0x000000010200780c */ /* 0x002fc80003f65270 */
[----:B------:R-:W-:Y:S02]  /*0390*/  P2R R0, PR, RZ, 0x8 ;  /* 0x00000008ff007803 */ /* 0x000fe40000000000 */
[----:B------:R-:W-:-:S05]  /*03a0*/  LOP3.LUT R0, R6, 0xfffffffc, RZ, 0xc0, !PT ;  /* 0xfffffffc06007812 */ /* 0x000fca00078ec0ff */
[----:B------:R-:W-:Y:S01]  /*03b0*/  VOTEU.ALL UP0, P0 ;  /* 0x00000000003f7886 */ /* 0x000fe20000000000 */
[----:B------:R-:W-:Y:S01]  /*03c0*/  IMAD.IADD R0, R5, 0x1, -R0 ;  /* 0x0000000105007824 */ /* 0x000fe200078e0a00 */
[----:B------:R-:W0:Y:S01]  /*03d0*/  @P3 LDC R17, c[0x0][0x10] ;  /* 0x00000400ff113b82 */ /* 0x000e220000000800 */
[----:B------:R-:W-:Y:S01]  /*03e0*/  VOTEU.ALL UP1, P0 ;  /* 0x00000000003f7886 */ /* 0x000fe20000020000 */
[----:B--2---:R-:W-:Y:S01]  /*03f0*/  @P3 IMAD.MOV.U32 R6, RZ, RZ, R3 ;  /* 0x000000ffff063224 */ /* 0x004fe200078e0003 */
[----:B------:R-:W-:Y:S01]  /*0400*/  @!UP0 UMOV UR6, 0x400 ;  /* 0x0000040000068882 */ /* 0x000fe20000000000 */
[----:B------:R-:W-:-:S04]  /*0410*/  @!UP0 UIADD3 UR4, -UR4, 0x100000, URZ ;  /* 0x0010000004048890 */ /* 0x000fc8000fffe13f */
[----:B------:R-:W-:Y:S02]  /*0420*/  @!UP0 USHF.L.U32 UR5, UR4, 0xb, URZ ;  /* 0x0000000b04058899 */ /* 0x000fe4000800063f */
[----:B------:R-:W-:Y:S01]  /*0430*/  @!UP0 USHF.L.U32 UR4, UR4, 0x1, URZ ;  /* 0x0000000104048899 */ /* 0x000fe2000800063f */
[----:B------:R-:W-:Y:S02]  /*0440*/  @P3 IMAD.MOV.U32 R7, RZ, RZ, RZ ;  /* 0x000000ffff073224 */ /* 0x000fe400078e00ff */
[----:B------:R-:W-:Y:S01]  /*0450*/  IMAD.MOV.U32 R5, RZ, RZ, RZ ;  /* 0x000000ffff057224 */ /* 0x000fe200078e00ff */
[----:B------:R-:W1:Y:S01]  /*0460*/  @!UP0 S2UR UR7, SR_CgaCtaId ;  /* 0x00000000000789c3 */ /* 0x000e620000008800 */
[----:B------:R-:W-:-:S07]  /*0470*/  @P3 IMAD.MOV.U32 R11, RZ, RZ, RZ ;  /* 0x000000ffff0b3224 */ /* 0x000fce00078e00ff */
[----:B------:R-:W2:Y:S01]  /*0480*/  @!P3 LDC R9, c[0x0][0xc] ;  /* 0x00000300ff09bb82 */ /* 0x000ea20000000800 */
[----:B0-----:R-:W-:-:S04]  /*0490*/  @P3 IMAD.WIDE.U32 R16, R4, R17, R6 ;  /* 0x0000001104103225 */ /* 0x001fc800078e0006 */
[----:B------:R-:W-:Y:S01]  /*04a0*/  @P3 IMAD.IADD R17, R17, 0x1, R11 ;  /* 0x0000000111113824 */ /* 0x000fe200078e020b */
[----:B-1----:R-:W-:Y:S01]  /*04b0*/  @!UP0 ULEA UR6, UR7, UR6, 0x18 ;  /* 0x0000000607068291 */ /* 0x002fe2000f8ec03f */
[----:B------:R-:W-:Y:S01]  /*04c0*/  VOTEU.ALL UP0, P0 ;  /* 0x00000000003f7886 */ /* 0x000fe20000000000 */
[----:B------:R-:W-:-:S04]  /*04d0*/  ISETP.NE.AND P0, PT, R0, 0x3, PT ;  /* 0x000000030000780c */ /* 0x000fc80003f05270 */
[----:B------:R-:W-:Y:S01]  /*04e0*/  ISETP.EQ.OR P0, PT, R0, RZ, !P0 ;  /* 0x000000ff0000720c */ /* 0x000fe20004702670 */
[----:B--2---:R-:W-:-:S03]  /*04f0*/  @!P3 IMAD.WIDE.U32 R6, R9, R3, R4 ;  /* 0x000000030906b225 */ /* 0x004fc600078e0004 */
[C---:B------:R-:W-:Y:S01]  /*0500*/  ISETP.EQ.AND P0, PT, R8.reuse, RZ, P0 ;  /* 0x000000ff0800720c */ /* 0x040fe20000702270 */
[----:B------:R-:W-:Y:S01]  /*0510*/  VIADD R8, R8, 0xffffffff ;  /* 0xffffffff08087836 */ /* 0x000fe20000000000 */
[----:B------:R-:W0:Y:S02]  /*0520*/  FENCE.VIEW.ASYNC.S ;  /* 0x00000000000073c6 */ /* 0x000e240000000000 */
[----:B0-----:R0:W3:Y:S01]  /*0530*/  @!UP0 SYNCS.EXCH.64 URZ, [UR6+0x50], UR4 ;  /* 0x00005004063f85b2 */ /* 0x0010e20008000100 */
[----:B------:R-:W-:Y:S01]  /*0540*/  @!P3 IMAD.MOV.U32 R16, RZ, RZ, R6 ;  /* 0x000000ffff10b224 */ /* 0x000fe200078e0006 */
[----:B------:R-:W-:Y:S01]  /*0550*/  SEL R19, RZ, 0x1, !P0 ;  /* 0x00000001ff137807 */ /* 0x000fe20004000000 */
[----:B------:R-:W-:Y:S01]  /*0560*/  @!P3 IMAD.MOV.U32 R17, RZ, RZ, R7 ;  /* 0x000000ffff11b224 */ /* 0x000fe200078e0007 */
[----:B------:R-:W-:-:S04]  /*0570*/  ISETP.GE.U32.AND P1, PT, R8, 0x2, PT ;  /* 0x000000020800780c */ /* 0x000fc80003f26070 */
[----:B------:R-:W-:Y:S01]  /*0580*/  SEL R19, R19, 0x2, P1 ;  /* 0x0000000213137807 */ /* 0x000fe20000800000 */
[----:B------:R0:W3:Y:S01]  /*0590*/  @!UP1 SYNCS.EXCH.64 URZ, [UR6+0x58], UR4 ;  /* 0x00005804063f95b2 */ /* 0x0000e20008000100 */
[----:B------:R-:W-:Y:S01]  /*05a0*/  NOP ;  /* 0x0000000000007918 */ /* 0x000fe20000000000 */
[----:B---34-:R-:W-:Y:S06]  /*05b0*/  BAR.SYNC.DEFER_BLOCKING 0x0 ;  /* 0x0000000000007b1d */ /* 0x018fec0000010000 */
[----:B------:R-:W-:Y:S05]  /*05c0*/  @!P2 BRA `(.L_x_3) ;  /* 0x000000840020a947 */ /* 0x000fea0003800000 */
[----:B------:R-:W-:-:S13]  /*05d0*/  ISETP.GT.U32.AND P0, PT, R8, 0x1, PT ;  /* 0x000000010800780c */ /* 0x000fda0003f04070 */
[----:B0-----:R-:W-:Y:S05]  /*05e0*/  @P0 EXIT ;  /* 0x000000000000094d */ /* 0x001fea0003800000 */
[----:B------:R-:W-:Y:S01]  /*05f0*/  ULDC.64 UR4, c[0x0][0x650] ;  /* 0x0001940000047ab9 */ /* 0x000fe20000000a00 */
[----:B------:R-:W-:Y:S01]  /*0600*/  PRMT R0, RZ, 0x7610, R0 ;  /* 0x00007610ff007816 */ /* 0x000fe20000000000 */
[----:B------:R-:W-:Y:S01]  /*0610*/  IMAD.MOV.U32 R152, RZ, RZ, -0x1 ;  /* 0xffffffffff987424 */ /* 0x000fe200078e00ff */
[----:B------:R-:W-:Y:S01]  /*0620*/  ISETP.GE.U32.AND P0, PT, R16, UR4, PT ;  /* 0x0000000410007c0c */ /* 0x000fe2000bf06070 */
[----:B------:R-:W-:Y:S02]  /*0630*/  IMAD.MOV.U32 R23, RZ, RZ, -0x1 ;  /* 0xffffffffff177424 */ /* 0x000fe400078e00ff */
[----:B------:R-:W-:Y:S01]  /*0640*/  IMAD.MOV.U32 R22, RZ, RZ, -0x1 ;  /* 0xffffffffff167424 */ /* 0x000fe200078e00ff */
[----:B------:R-:W-:-:S13]  /*0650*/  ISETP.GE.U32.AND.EX P0, PT, R17, UR5, PT, P0 ;  /* 0x0000000511007c0c */ /* 0x000fda000bf06100 */
[----:B------:R-:W-:Y:S05]  /*0660*/  @P0 BRA `(.L_x_4) ;  /* 0x0000000400580947 */ /* 0x000fea0003800000 */
[----:B------:R-:W0:Y:S01]  /*0670*/  LDC.64 R14, c[0x0][0x628] ;  /* 0x00018a00ff0e7b82 */ /* 0x000e220000000a00 */
[----:B------:R-:W-:Y:S02]  /*0680*/  IMAD.MOV.U32 R6, RZ, RZ, R16 ;  /* 0x000000ffff067224 */ /* 0x000fe400078e0010 */
[----:B------:R-:W-:-:S05]  /*0690*/  IMAD.MOV.U32 R7, RZ, RZ, R17 ;  /* 0x000000ffff077224 */ /* 0x000fca00078e0011 */
[----:B------:R-:W1:Y:S08]  /*06a0*/  LDC R0, c[0x0][0x630] ;  /* 0x00018c00ff007b82 */ /* 0x000e700000000800 */
[----:B------:R-:W2:Y:S01]  /*06b0*/  LDC.64 R20, c[0x0][0x620] ;  /* 0x00018800ff147b82 */ /* 0x000ea20000000a00 */
[----:B0-----:R-:W-:-:S04]  /*06c0*/  ISETP.NE.U32.AND P0, PT, R14, RZ, PT ;  /* 0x000000ff0e00720c */ /* 0x001fc80003f05070 */
[----:B------:R-:W-:-:S13]  /*06d0*/  ISETP.NE.AND.EX P0, PT, R15, RZ, PT, P0 ;  /* 0x000000ff0f00720c */ /* 0x000fda0003f05300 */
[----:B-12---:R-:W-:Y:S05]  /*06e0*/  @!P0 BRA `(.L_x_5) ;  /* 0x0000000000288947 */ /* 0x006fea0003800000 */
[----:B------:R-:W0:Y:S02]  /*06f0*/  LDC R11, c[0x0][0x634] ;  /* 0x00018d00ff0b7b82 */ /* 0x000e240000000800 */
[----:B0-----:R-:W-:-:S05]  /*0700*/  IADD3 R11, P0, R16, R11, RZ ;  /* 0x0000000b100b7210 */ /* 0x001fca0007f1e0ff */
[----:B------:R-:W-:-:S04]  /*0710*/  IMAD.X R13, RZ, RZ, R17, P0 ;  /* 0x000000ffff0d7224 */ /* 0x000fc800000e0611 */
[----:B------:R-:W-:-:S04]  /*0720*/  IMAD.WIDE.U32 R6, R13, R14, RZ ;  /* 0x0000000e0d067225 */ /* 0x000fc800078e00ff */
[----:B------:R-:W-:-:S04]  /*0730*/  IMAD.WIDE.U32 R8, P0, R11, R15, R6 ;  /* 0x0000000f0b087225 */ /* 0x000fc80007800006 */
[----:B------:R-:W-:-:S04]  /*0740*/  IMAD.WIDE.U32 R6, R11, R14, RZ ;  /* 0x0000000e0b067225 */ /* 0x000fc800078e00ff */
[----:B------:R-:W-:Y:S01]  /*0750*/  IMAD.X R11, RZ, RZ, RZ, P0 ;  /* 0x000000ffff0b7224 */ /* 0x000fe200000e06ff */
[----:B------:R-:W-:Y:S01]  /*0760*/  IADD3 RZ, P0, R7, R8, RZ ;  /* 0x0000000807ff7210 */ /* 0x000fe20007f1e0ff */
[----:B------:R-:W-:-:S04]  /*0770*/  IMAD.MOV.U32 R10, RZ, RZ, R9 ;  /* 0x000000ffff0a7224 */ /* 0x000fc800078e0009 */
[----:B------:R-:W-:-:S08]  /*0780*/  IMAD.WIDE.U32.X R6, R13, R15, R10, P0 ;  /* 0x0000000f0d067225 */ /* 0x000fd000000e040a */
.L_x_5:
[-CC-:B------:R-:W-:Y:S01]  /*0790*/  SHF.R.U64 R25, R6, R0.reuse, R7.reuse ;  /* 0x0000000006197219 */ /* 0x180fe20000001207 */
[----:B------:R-:W0:Y:S01]  /*07a0*/  LDC R10, c[0x0][0x618] ;  /* 0x00018600ff0a7b82 */ /* 0x000e220000000800 */
[----:B------:R-:W-:Y:S01]  /*07b0*/  SHF.R.U32.HI R5, RZ, R0, R7 ;  /* 0x00000000ff057219 */ /* 0x000fe20000011607 */
[----:B------:R-:W-:Y:S01]  /*07c0*/  ULDC UR4, c[0x0][0x150] ;  /* 0x0000540000047ab9 */ /* 0x000fe20000000800 */
[----:B------:R-:W-:Y:S02]  /*07d0*/  IADD3 R9, P0, RZ, -R25, RZ ;  /* 0x80000019ff097210 */ /* 0x000fe40007f1e0ff */
[----:B------:R-:W-:-:S03]  /*07e0*/  I2FP.F32.U32 R0, R4 ;  /* 0x0000000400007245 */ /* 0x000fc60000201000 */
[----:B------:R-:W1:Y:S01]  /*07f0*/  LDC.64 R26, c[0x0][0x640] ;  /* 0x00019000ff1a7b82 */ /* 0x000e620000000a00 */
[----:B------:R-:W-:Y:S02]  /*0800*/  IMAD.X R11, RZ, RZ, ~R5, P0 ;  /* 0x000000ffff0b7224 */ /* 0x000fe400000e0e05 */
[----:B------:R-:W-:Y:S01]  /*0810*/  FMUL R0, R0, UR4 ;  /* 0x0000000400007c20 */ /* 0x000fe20008400000 */
[----:B------:R-:W-:Y:S01]  /*0820*/  IMAD.WIDE.U32 R6, R9, R20, R16 ;  /* 0x0000001409067225 */ /* 0x000fe200078e0010 */
[----:B------:R-:W-:-:S03]  /*0830*/  ULDC UR4, c[0x0][0x154] ;  /* 0x0000550000047ab9 */ /* 0x000fc60000000800 */
[----:B------:R-:W-:Y:S01]  /*0840*/  IMAD R8, R11, R20, RZ ;  /* 0x000000140b087224 */ /* 0x000fe200078e02ff */
[----:B------:R-:W2:Y:S01]  /*0850*/  LDC R5, c[0x0][0x144] ;  /* 0x00005100ff057b82 */ /* 0x000ea20000000800 */
[----:B------:R-:W3:Y:S02]  /*0860*/  F2I.U32.TRUNC.NTZ R0, R0 ;  /* 0x0000000000007305 */ /* 0x000ee4000020f000 */
[----:B------:R-:W-:-:S04]  /*0870*/  IMAD R9, R9, R21, R8 ;  /* 0x0000001509097224 */ /* 0x000fc800078e0208 */
[----:B------:R-:W-:Y:S01]  /*0880*/  IMAD.IADD R7, R7, 0x1, R9 ;  /* 0x0000000107077824 */ /* 0x000fe200078e0209 */
[----:B------:R-:W4:Y:S01]  /*0890*/  LDC R12, c[0x0][0x608] ;  /* 0x00018200ff0c7b82 */ /* 0x000f220000000800 */
[----:B------:R-:W-:-:S03]  /*08a0*/  IMAD.MOV.U32 R9, RZ, RZ, -0x1 ;  /* 0xffffffffff097424 */ /* 0x000fc600078e00ff */
[-CC-:B0-----:R-:W-:Y:S02]  /*08b0*/  SHF.R.U64 R20, R6, R10.reuse, R7.reuse ;  /* 0x0000000a06147219 */ /* 0x181fe40000001207 */
[----:B------:R-:W-:Y:S02]  /*08c0*/  I2FP.F32.U32 R6, R3 ;  /* 0x0000000300067245 */ /* 0x000fe40000201000 */
[----:B------:R-:W0:Y:S01]  /*08d0*/  LDC R24, c[0x0][0x658] ;  /* 0x00019600ff187b82 */ /* 0x000e220000000800 */
[----:B-1----:R-:W-:Y:S01]  /*08e0*/  ISETP.NE.U32.AND P0, PT, R26, RZ, PT ;  /* 0x000000ff1a00720c */ /* 0x002fe20003f05070 */
[----:B---3--:R-:W-:Y:S01]  /*08f0*/  IMAD.MOV R8, RZ, RZ, -R0 ;  /* 0x000000ffff087224 */ /* 0x008fe200078e0a00 */
[----:B------:R-:W-:Y:S01]  /*0900*/  SHF.R.U32.HI R7, RZ, R10, R7 ;  /* 0x0000000aff077219 */ /* 0x000fe20000011607 */
[----:B------:R-:W-:Y:S01]  /*0910*/  FMUL R6, R6, UR4 ;  /* 0x0000000406067c20 */ /* 0x000fe20008400000 */
[----:B------:R-:W-:-:S03]  /*0920*/  ISETP.NE.AND.EX P0, PT, R27, RZ, PT, P0 ;  /* 0x000000ff1b00720c */ /* 0x000fc60003f05300 */
[----:B------:R-:W1:Y:S01]  /*0930*/  LDC R14, c[0x0][0x148] ;  /* 0x00005200ff0e7b82 */ /* 0x000e620000000800 */
[----:B--2---:R-:W-:-:S07]  /*0940*/  IMAD R0, R5, R8, R4 ;  /* 0x0000000805007224 */ /* 0x004fce00078e0204 */
[----:B------:R-:W2:Y:S01]  /*0950*/  LDC R22, c[0x0][0x600] ;  /* 0x00018000ff167b82 */ /* 0x000ea20000000800 */
[-CC-:B----4-:R-:W-:Y:S02]  /*0960*/  SHF.R.U64 R28, R20, R12.reuse, R7.reuse ;  /* 0x0000000c141c7219 */ /* 0x190fe40000001207 */
[----:B------:R-:W-:Y:S01]  /*0970*/  SHF.R.U32.HI R5, RZ, R12, R7 ;  /* 0x0000000cff057219 */ /* 0x000fe20000011607 */
[----:B------:R-:W-:Y:S01]  /*0980*/  IMAD.MOV.U32 R7, RZ, RZ, 0x1 ;  /* 0x00000001ff077424 */ /* 0x000fe200078e00ff */
[----:B------:R3:W4:Y:S03]  /*0990*/  F2I.U32.TRUNC.NTZ R12, R6 ;  /* 0x00000006000c7305 */ /* 0x000726000020f000 */
[----:B------:R-:W1:Y:S01]  /*09a0*/  LDC R15, c[0x0][0x648] ;  /* 0x00019200ff0f7b82 */ /* 0x000e620000000800 */
[-C--:B0-----:R-:W-:Y:S02]  /*09b0*/  SHF.L.U32 R4, R9, R24.reuse, RZ ;  /* 0x0000001809047219 */ /* 0x081fe400000006ff */
[----:B------:R-:W-:-:S02]  /*09c0*/  SHF.R.U64 R30, R28, R24, R5 ;  /* 0x000000181c1e7219 */ /* 0x000fc40000001205 */
[----:B------:R-:W-:Y:S02]  /*09d0*/  LOP3.LUT R11, RZ, R4, RZ, 0x33, !PT ;  /* 0x00000004ff0b7212 */ /* 0x000fe400078e33ff */
[-C--:B------:R-:W-:Y:S01]  /*09e0*/  SHF.R.U32.HI R5, RZ, R24.reuse, R5 ;  /* 0x00000018ff057219 */ /* 0x080fe20000011605 */
[----:B------:R-:W0:Y:S01]  /*09f0*/  LDC R21, c[0x0][0x638] ;  /* 0x00018e00ff157b82 */ /* 0x000e220000000800 */
[----:B------:R-:W-:Y:S01]  /*0a00*/  SHF.L.U32 R10, R7, R24, RZ ;  /* 0x00000018070a7219 */ /* 0x000fe200000006ff */
[----:B------:R-:W-:-:S06]  /*0a10*/  IMAD.MOV.U32 R4, RZ, RZ, R30 ;  /* 0x000000ffff047224 */ /* 0x000fcc00078e001e */
[----:B------:R-:W0:Y:S01]  /*0a20*/  LDC R152, c[0x0][0x610] ;  /* 0x00018400ff987b82 */ /* 0x000e220000000800 */
[----:B---34-:R-:W-:Y:S05]  /*0a30*/  @!P0 BRA `(.L_x_6) ;  /* 0x0000000000288947 */ /* 0x018fea0003800000 */
[----:B------:R-:W3:Y:S02]  /*0a40*/  LDC R9, c[0x0][0x64c] ;  /* 0x00019300ff097b82 */ /* 0x000ee40000000800 */
[----:B---3--:R-:W-:-:S05]  /*0a50*/  IADD3 R9, P0, R30, R9, RZ ;  /* 0x000000091e097210 */ /* 0x008fca0007f1e0ff */
        /* <DEDUP_REMOVED lines=8> */
.L_x_6:
[----:B-1----:R-:W-:Y:S01]  /*0ae0*/  SHF.R.U64 R4, R4, R15, R5 ;  /* 0x0000000f04047219 */ /* 0x002fe20000001205 */
[----:B--2---:R-:W-:Y:S01]  /*0af0*/  VIADD R5, R22, 0xffffffff ;  /* 0xffffffff16057836 */ /* 0x004fe20000000000 */
[----:B------:R-:W-:Y:S01]  /*0b00*/  LOP3.LUT R11, R28, R11, RZ, 0xc0, !PT ;  /* 0x0000000b1c0b7212 */ /* 0x000fe200078ec0ff */
[----:B------:R-:W-:Y:S02]  /*0b10*/  IMAD.MOV R12, RZ, RZ, -R12 ;  /* 0x000000ffff0c7224 */ /* 0x000fe400078e0a0c */
[----:B------:R-:W-:Y:S01]  /*0b20*/  IMAD.MOV R6, RZ, RZ, -R4 ;  /* 0x000000ffff067224 */ /* 0x000fe200078e0a04 */
[----:B------:R-:W-:Y:S01]  /*0b30*/  LOP3.LUT R5, R20, R5, RZ, 0xc0, !PT ;  /* 0x0000000514057212 */ /* 0x000fe200078ec0ff */
[----:B------:R-:W-:Y:S02]  /*0b40*/  @P3 IMAD R0, R14, R12, R3 ;  /* 0x0000000c0e003224 */ /* 0x000fe400078e0203 */
[----:B------:R-:W-:Y:S02]  /*0b50*/  IMAD R11, R10, R4, R11 ;  /* 0x000000040a0b7224 */ /* 0x000fe400078e020b */
[----:B0-----:R-:W-:-:S02]  /*0b60*/  IMAD R3, R6, R21, R30 ;  /* 0x0000001506037224 */ /* 0x001fc400078e021e */
[----:B------:R-:W-:Y:S02]  /*0b70*/  IMAD R152, R11, R152, R0 ;  /* 0x000000980b987224 */ /* 0x000fe400078e0200 */
[----:B------:R-:W-:Y:S02]  /*0b80*/  IMAD R3, R3, R22, R5 ;  /* 0x0000001603037224 */ /* 0x000fe400078e0205 */
[----:B------:R-:W-:Y:S02]  /*0b90*/  IMAD.MOV.U32 R0, RZ, RZ, 0x1 ;  /* 0x00000001ff007424 */ /* 0x000fe400078e00ff */
[----:B------:R-:W-:Y:S01]  /*0ba0*/  IMAD.MOV.U32 R22, RZ, RZ, R25 ;  /* 0x000000ffff167224 */ /* 0x000fe200078e0019 */
[----:B------:R-:W-:Y:S02]  /*0bb0*/  SEL R23, R3, R152, !P3 ;  /* 0x0000009803177207 */ /* 0x000fe40005800000 */
[----:B------:R-:W-:-:S07]  /*0bc0*/  SEL R152, R152, R3, !P3 ;  /* 0x0000000398987207 */ /* 0x000fce0005800000 */
.L_x_4:
[----:B------:R-:W-:-:S08]  /*0bd0*/  NOP ;  /* 0x0000000000007918 */ /* 0x000fd00000000000 */
[----:B------:R-:W0:Y:S02]  /*0be0*/  USETMAXREG.TRY_ALLOC.CTAPOOL UP0, 0xe8 ;  /* 0x000000e8000079c8 */ /* 0x000e240008000600 */
[----:B0-----:R-:W-:-:S13]  /*0bf0*/  PLOP3.LUT P0, PT, PT, PT, UP0, 0x80, 0x0 ;  /* 0x000000000000781c */ /* 0x001fda0003f0f008 */
[----:B------:R-:W-:Y:S05]  /*0c00*/  @!P0 BRA `(.L_x_4) ;  /* 0xfffffffc00f08947 */ /* 0x000fea000383ffff */
[----:B------:R-:W-:Y:S01]  /*0c10*/  ULDC.64 UR4, c[0x0][0x598] ;  /* 0x0001660000047ab9 */ /* 0x000fe20000000a00 */
[----:B------:R-:W-:Y:S01]  /*0c20*/  ULDC.64 UR36, c[0x0][0x208] ;  /* 0x0000820000247ab9 */ /* 0x000fe20000000a00 */
[----:B------:R-:W-:-:S04]  /*0c30*/  ISETP.NE.U32.AND P0, PT, RZ, UR4, PT ;  /* 0x00000004ff007c0c */ /* 0x000fc8000bf05070 */
[----:B------:R-:W-:-:S13]  /*0c40*/  ISETP.NE.AND.EX P0, PT, RZ, UR5, PT, P0 ;  /* 0x00000005ff007c0c */ /* 0x000fda000bf05300 */
[----:B------:R-:W-:Y:S05]  /*0c50*/  @!P0 BRA `(.L_x_7) ;  /* 0x00000000001c8947 */ /* 0x000fea0003800000 */
[----:B------:R-:W0:Y:S02]  /*0c60*/  LDC.64 R4, c[0x0][0x598] ;  /* 0x00016600ff047b82 */ /* 0x000e240000000a00 */
[----:B0-----:R-:W2:Y:S02]  /*0c70*/  LDG.E.64 R4, desc[UR36][R4.64] ;  /* 0x0000002404047981 */ /* 0x001ea4000c1e1b00 */
[----:B--2---:R-:W-:-:S04]  /*0c80*/  ISETP.NE.U32.AND P0, PT, R4, RZ, PT ;  /* 0x000000ff0400720c */ /* 0x004fc80003f05070 */
[----:B------:R-:W-:-:S13]  /*0c90*/  ISETP.NE.AND.EX P0, PT, R5, RZ, PT, P0 ;  /* 0x000000ff0500720c */ /* 0x000fda0003f05300 */
[----:B------:R-:W-:Y:S05]  /*0ca0*/  @!P0 BRA `(.L_x_7) ;  /* 0x0000000000088947 */ /* 0x000fea0003800000 */
[----:B------:R0:W5:Y:S01]  /*0cb0*/  LD.E R153, desc[UR36][R4.64] ;  /* 0x0000002404997980 */ /* 0x000162000c101900 */
[----:B------:R-:W-:Y:S05]  /*0cc0*/  BRA `(.L_x_8) ;  /* 0x0000000000247947 */ /* 0x000fea0003800000 */
.L_x_7:
[----:B------:R-:W-:Y:S02]  /*0cd0*/  ULDC.64 UR4, c[0x0][0x588] ;  /* 0x0001620000047ab9 */ /* 0x000fe40000000a00 */
[----:B------:R-:W-:-:S04]  /*0ce0*/  ISETP.NE.U32.AND P0, PT, RZ, UR4, PT ;  /* 0x00000004ff007c0c */ /* 0x000fc8000bf05070 */
[----:B------:R-:W-:-:S13]  /*0cf0*/  ISETP.NE.AND.EX P0, PT, RZ, UR5, PT, P0 ;  /* 0x00000005ff007c0c */ /* 0x000fda000bf05300 */
[----:B------:R-:W-:Y:S05]  /*0d00*/  @!P0 BRA `(.L_x_9) ;  /* 0x00000000000c8947 */ /* 0x000fea0003800000 */
[----:B------:R-:W0:Y:S02]  /*0d10*/  LDC.64 R4, c[0x0][0x588] ;  /* 0x00016200ff047b82 */ /* 0x000e240000000a00 */
[----:B0-----:R1:W5:Y:S01]  /*0d20*/  LDG.E R153, desc[UR36][R4.64] ;  /* 0x0000002404997981 */ /* 0x001362000c1e1900 */
[----:B------:R-:W-:Y:S05]  /*0d30*/  BRA `(.L_x_8) ;  /* 0x0000000000087947 */ /* 0x000fea0003800000 */
.L_x_9:
[----:B------:R-:W-:Y:S02]  /*0d40*/  ULDC UR4, c[0x0][0x580] ;  /* 0x0001600000047ab9 */ /* 0x000fe40000000800 */
[----:B------:R-:W-:-:S07]  /*0d50*/  IMAD.U32 R153, RZ, RZ, UR4 ;  /* 0x00000004ff997e24 */ /* 0x000fce000f8e00ff */
.L_x_8:
[----:B------:R-:W-:Y:S02]  /*0d60*/  ULDC.64 UR4, c[0x0][0x5a0] ;  /* 0x0001680000047ab9 */ /* 0x000fe40000000a00 */
[----:B------:R-:W-:-:S04]  /*0d70*/  ISETP.NE.U32.AND P0, PT, RZ, UR4, PT ;  /* 0x00000004ff007c0c */ /* 0x000fc8000bf05070 */
[----:B------:R-:W-:-:S13]  /*0d80*/  ISETP.NE.AND.EX P0, PT, RZ, UR5, PT, P0 ;  /* 0x00000005ff007c0c */ /* 0x000fda000bf05300 */
[----:B------:R-:W-:Y:S05]  /*0d90*/  @!P0 BRA `(.L_x_10) ;  /* 0x00000000001c8947 */ /* 0x000fea0003800000 */
[----:B01----:R-:W0:Y:S02]  /*0da0*/  LDC.64 R4, c[0x0][0x5a0] ;  /* 0x00016800ff047b82 */ /* 0x003e240000000a00 */
[----:B0-----:R-:W2:Y:S02]  /*0db0*/  LDG.E.64 R4, desc[UR36][R4.64] ;  /* 0x0000002404047981 */ /* 0x001ea4000c1e1b00 */
[----:B--2---:R-:W-:-:S04]  /*0dc0*/  ISETP.NE.U32.AND P0, PT, R4, RZ, PT ;  /* 0x000000ff0400720c */ /* 0x004fc80003f05070 */
[----:B------:R-:W-:-:S13]  /*0dd0*/  ISETP.NE.AND.EX P0, PT, R5, RZ, PT, P0 ;  /* 0x000000ff0500720c */ /* 0x000fda0003f05300 */
[----:B------:R-:W-:Y:S05]  /*0de0*/  @!P0 BRA `(.L_x_10) ;  /* 0x0000000000088947 */ /* 0x000fea0003800000 */
[----:B------:R0:W5:Y:S01]  /*0df0*/  LD.E R154, desc[UR36][R4.64] ;  /* 0x00000024049a7980 */ /* 0x000162000c101900 */
[----:B------:R-:W-:Y:S05]  /*0e00*/  BRA `(.L_x_11) ;  /* 0x0000000000247947 */ /* 0x000fea0003800000 */
.L_x_10:
[----:B------:R-:W-:Y:S02]  /*0e10*/  ULDC.64 UR4, c[0x0][0x590] ;  /* 0x0001640000047ab9 */ /* 0x000fe40000000a00 */
[----:B------:R-:W-:-:S04]  /*0e20*/  ISETP.NE.U32.AND P0, PT, RZ, UR4, PT ;  /* 0x00000004ff007c0c */ /* 0x000fc8000bf05070 */
[----:B------:R-:W-:-:S13]  /*0e30*/  ISETP.NE.AND.EX P0, PT, RZ, UR5, PT, P0 ;  /* 0x00000005ff007c0c */ /* 0x000fda000bf05300 */
[----:B------:R-:W-:Y:S05]  /*0e40*/  @!P0 BRA `(.L_x_12) ;  /* 0x00000000000c8947 */ /* 0x000fea0003800000 */
[----:B------:R-:W2:Y:S02]  /*0e50*/  LDC.64 R154, c[0x0][0x590] ;  /* 0x00016400ff9a7b82 */ /* 0x000ea40000000a00 */
[----:B--2---:R2:W5:Y:S01]  /*0e60*/  LDG.E R154, desc[UR36][R154.64] ;  /* 0x000000249a9a7981 */ /* 0x004562000c1e1900 */
[----:B------:R-:W-:Y:S05]  /*0e70*/  BRA `(.L_x_11) ;  /* 0x0000000000087947 */ /* 0x000fea0003800000 */
.L_x_12:
[----:B------:R-:W-:Y:S02]  /*0e80*/  ULDC UR4, c[0x0][0x584] ;  /* 0x0001610000047ab9 */ /* 0x000fe40000000800 */
[----:B------:R-:W-:-:S07]  /*0e90*/  IMAD.U32 R154, RZ, RZ, UR4 ;  /* 0x00000004ff9a7e24 */ /* 0x000fce000f8e00ff */
.L_x_11:
[----:B------:R-:W-:-:S13]  /*0ea0*/  LOP3.LUT P0, RZ, R0, 0xff, RZ, 0xc0, !PT ;  /* 0x000000ff00ff7812 */ /* 0x000fda000780c0ff */
[----:B------:R-:W-:Y:S05]  /*0eb0*/  @!P0 EXIT ;  /* 0x000000000000894d */ /* 0x000fea0003800000 */
[----:B------:R-:W-:Y:S01]  /*0ec0*/  ULDC UR4, c[0x0][0x28c] ;  /* 0x0000a30000047ab9 */ /* 0x000fe20000000800 */
[----:B------:R-:W-:Y:S01]  /*0ed0*/  UMOV UR38, URZ ;  /* 0x0000003f00267c82 */ /* 0x000fe20008000000 */
[----:B------:R-:W-:Y:S01]  /*0ee0*/  UIADD3 UR4, UR4, 0x7f, URZ ;  /* 0x0000007f04047890 */ /* 0x000fe2000fffe03f */
[----:B------:R-:W-:-:S03]  /*0ef0*/  UMOV UR39, URZ ;  /* 0x0000003f00277c82 */ /* 0x000fc60008000000 */
[----:B------:R-:W-:-:S04]  /*0f00*/  USHF.R.S32.HI UR5, URZ, 0x1f, UR4 ;  /* 0x0000001f3f057899 */ /* 0x000fc80008011404 */
[----:B------:R-:W-:-:S04]  /*0f10*/  ULEA.HI UR5, UR5, UR4, URZ, 0x7 ;  /* 0x0000000405057291 */ /* 0x000fc8000f8f383f */
[----:B------:R-:W-:-:S12]  /*0f20*/  USHF.R.S32.HI UR40, URZ, 0x7, UR5 ;  /* 0x000000073f287899 */ /* 0x000fd80008011405 */
.L_x_290:
[----:B------:R-:W-:Y:S01]  /*0f30*/  LOP3.LUT R0, R18, 0x80, RZ, 0xc0, !PT ;  /* 0x0000008012007812 */ /* 0x000fe200078ec0ff */
[----:B------:R-:W3:Y:S01]  /*0f40*/  S2UR UR7, SR_CgaCtaId ;  /* 0x00000000000779c3 */ /* 0x000ee20000008800 */
[----:B------:R-:W-:Y:S02]  /*0f50*/  UMOV UR6, 0x400 ;  /* 0x0000040000067882 */ /* 0x000fe40000000000 */
[----:B------:R-:W-:-:S06]  /*0f60*/  SHF.R.U32.HI R0, RZ, 0x7, R0 ;  /* 0x00000007ff007819 */ /* 0x000fcc0000011600 */
[----:B----4-:R-:W4:Y:S01]  /*0f70*/  SHFL.IDX PT, R0, R0, RZ, 0x1f ;  /* 0x00001fff00007589 */ /* 0x010f2200000e0000 */
[----:B---3--:R-:W-:Y:S01]  /*0f80*/  ULEA UR6, UR7, UR6, 0x18 ;  /* 0x0000000607067291 */ /* 0x008fe2000f8ec03f */
[----:B----4-:R-:W-:-:S13]  /*0f90*/  R2UR UR4, R0 ;  /* 0x00000000000472ca */ /* 0x010fda00000e0000 */
[----:B------:R-:W-:-:S04]  /*0fa0*/  ULEA.HI UR5, UR4, UR4, URZ, 0x1 ;  /* 0x0000000404057291 */ /* 0x000fc8000f8f083f */
[----:B------:R-:W-:-:S04]  /*0fb0*/  ULOP3.LUT UR5, UR5, 0x7fffe, URZ, 0xc0, !UPT ;  /* 0x0007fffe05057892 */ /* 0x000fc8000f8ec03f */
[----:B------:R-:W-:-:S03]  /*0fc0*/  UIADD3 UR5, UR4, -UR5, URZ ;  /* 0x8000000504057290 */ /* 0x000fc6000fffe03f */
[----:B------:R-:W-:Y:S01]  /*0fd0*/  ULDC UR4, c[0x0][0x28c] ;  /* 0x0000a30000047ab9 */ /* 0x000fe20000000800 */
[----:B------:R-:W-:Y:S01]  /*0fe0*/  ULEA UR5, UR5, UR6, 0xd ;  /* 0x0000000605057291 */ /* 0x000fe2000f8e683f */
[----:B------:R-:W-:-:S03]  /*0ff0*/  ISETP.LT.AND P0, PT, RZ, UR4, PT ;  /* 0x00000004ff007c0c */ /* 0x000fc6000bf01270 */
[----:B------:R-:W-:-:S04]  /*1000*/  UIADD3 UR5, UR5, 0x100, URZ ;  /* 0x0000010005057890 */ /* 0x000fc8000fffe03f */
[----:B------:R-:W-:-:S04]  /*1010*/  USHF.R.U32.HI UR5, URZ, 0x4, UR5 ;  /* 0x000000043f057899 */ /* 0x000fc80008011605 */
[----:B------:R-:W-:-:S04]  /*1020*/  ULOP3.LUT UR5, UR5, 0x3fff, URZ, 0xc0, !UPT ;  /* 0x00003fff05057892 */ /* 0x000fc8000f8ec03f */
[----:B------:R-:W-:Y:S01]  /*1030*/  ULOP3.LUT UR41, UR5, 0x10000, URZ, 0xfc, !UPT ;  /* 0x0001000005297892 */ /* 0x000fe2000f8efc3f */
[----:B01----:R-:W-:Y:S11]  /*1040*/  @P0 BRA `(.L_x_13) ;  /* 0x0000000000400947 */ /* 0x003ff60003800000 */
[----:B------:R-:W-:Y:S01]  /*1050*/  MOV R0, 0x0 ;  /* 0x0000000000007802 */ /* 0x000fe20000000f00 */
[----:B------:R-:W-:Y:S01]  /*1060*/  ULDC.64 UR4, c[0x4][0x68] ;  /* 0x01001a0000047ab9 */ /* 0x000fe20000000a00 */
[----:B------:R-:W-:Y:S01]  /*1070*/  ULDC.64 UR6, c[0x4][0x8] ;  /* 0x0100020000067ab9 */ /* 0x000fe20000000a00 */
[----:B01----:R-:W-:Y:S01]  /*1080*/  IMAD.U32 R4, RZ, RZ, UR4 ;  /* 0x00000004ff047e24 */ /* 0x003fe2000f8e00ff */
[----:B------:R0:W1:Y:S01]  /*1090*/  LDC.64 R14, c[0x4][R0] ;  /* 0x01000000000e7b82 */ /* 0x0000620000000a00 */
[----:B------:R-:W-:Y:S01]  /*10a0*/  IMAD.U32 R5, RZ, RZ, UR5 ;  /* 0x00000005ff057e24 */ /* 0x000fe2000f8e00ff */
[----:B------:R-:W-:Y:S01]  /*10b0*/  ULDC.64 UR4, c[0x4][0x70] ;  /* 0x01001c0000047ab9 */ /* 0x000fe20000000a00 */
[----:B------:R-:W-:Y:S02]  /*10c0*/  IMAD.U32 R10, RZ, RZ, UR6 ;  /* 0x00000006ff0a7e24 */ /* 0x000fe4000f8e00ff */
[----:B------:R-:W-:Y:S02]  /*10d0*/  IMAD.U32 R6, RZ, RZ, UR4 ;  /* 0x00000004ff067e24 */ /* 0x000fe4000f8e00ff */
[----:B------:R-:W-:-:S02]  /*10e0*/  IMAD.U32 R7, RZ, RZ, UR5 ;  /* 0x00000005ff077e24 */ /* 0x000fc4000f8e00ff */
[----:B------:R-:W-:Y:S02]  /*10f0*/  IMAD.U32 R11, RZ, RZ, UR7 ;  /* 0x00000007ff0b7e24 */ /* 0x000fe4000f8e00ff */
[----:B------:R-:W-:Y:S02]  /*1100*/  IMAD.MOV.U32 R8, RZ, RZ, 0x1e1 ;  /* 0x000001e1ff087424 */ /* 0x000fe400078e00ff */
[----:B------:R-:W-:Y:S02]  /*1110*/  IMAD.MOV.U32 R12, RZ, RZ, 0x1 ;  /* 0x00000001ff0c7424 */ /* 0x000fe400078e00ff */
[----:B0-----:R-:W-:-:S07]  /*1120*/  IMAD.MOV.U32 R13, RZ, RZ, RZ ;  /* 0x000000ffff0d7224 */ /* 0x001fce00078e00ff */
[----:B------:R-:W-:-:S07]  /*1130*/  LEPC R20, `(.L_x_13) ;  /* 0x000000001014794e */ /* 0x000fce0000000000 */
[----:B-12--5:R-:W-:Y:S05]  /*1140*/  CALL.ABS.NOINC R14 ;  /* 0x000000000e007343 */ /* 0x026fea0003c00000 */
.L_x_13:
[----:B------:R-:W-:-:S04]  /*1150*/  LOP3.LUT R0, R19, 0x1, RZ, 0xfc, !PT ;  /* 0x0000000113007812 */ /* 0x000fc800078efcff */
[----:B------:R-:W-:-:S13]  /*1160*/  ISETP.NE.AND P0, PT, R0, 0x3, PT ;  /* 0x000000030000780c */ /* 0x000fda0003f05270 */
[----:B------:R-:W-:Y:S05]  /*1170*/  @!P0 BRA `(.L_x_14) ;  /* 0x0000000000048947 */ /* 0x000fea0003800000 */
[----:B------:R-:W-:Y:S01]  /*1180*/  BPT.TRAP 0x1 ;  /* 0x000000040000795c */ /* 0x000fe20000300000 */
.L_x_14:
[----:B------:R-:W3:Y:S01]  /*1190*/  S2UR UR5, SR_CgaCtaId ;  /* 0x00000000000579c3 */ /* 0x000ee20000008800 */
[----:B------:R-:W-:Y:S01]  /*11a0*/  UMOV UR4, 0x400 ;  /* 0x0000040000047882 */ /* 0x000fe20000000000 */
[----:B------:R-:W-:Y:S02]  /*11b0*/  IMAD.U32 R0, RZ, RZ, UR38 ;  /* 0x00000026ff007e24 */ /* 0x000fe4000f8e00ff */
[----:B------:R-:W-:-:S03]  /*11c0*/  IMAD.U32 R3, RZ, RZ, UR39 ;  /* 0x00000027ff037e24 */ /* 0x000fc6000f8e00ff */
[----:B------:R-:W-:Y:S01]  /*11d0*/  SHF.L.U32 R0, R0, 0x1f, RZ ;  /* 0x0000001f00007819 */ /* 0x000fe200000006ff */
[----:B---3--:R-:W-:-:S06]  /*11e0*/  ULEA UR4, UR5, UR4, 0x18 ;  /* 0x0000000405047291 */ /* 0x008fcc000f8ec03f */
[----:B------:R-:W-:-:S04]  /*11f0*/  IMAD.U32 R6, RZ, RZ, UR4 ;  /* 0x00000004ff067e24 */ /* 0x000fc8000f8e00ff */
[----:B------:R-:W-:-:S04]  /*1200*/  IMAD R3, R3, 0x8, R6 ;  /* 0x0000000803037824 */ /* 0x000fc800078e0206 */
[----:B------:R3:W4:Y:S01]  /*1210*/  SYNCS.PHASECHK.TRANS64.TRYWAIT P1, [R3+URZ], R0 ;  /* 0x00000000030075a7 */ /* 0x000722000802017f */
[----:B------:R-:W-:Y:S05]  /*1220*/  @!P0 BRA `(.L_x_15) ;  /* 0x0000000000048947 */ /* 0x000fea0003800000 */
[----:B------:R-:W-:Y:S01]  /*1230*/  BPT.TRAP 0x1 ;  /* 0x000000040000795c */ /* 0x000fe20000300000 */
.L_x_15:
[----:B----4-:R-:W-:Y:S05]  /*1240*/  @P1 BRA `(.L_x_16) ;  /* 0x0000000000081947 */ /* 0x010fea0003800000 */
[----:B------:R-:W4:Y:S02]  /*1250*/  SYNCS.PHASECHK.TRANS64.TRYWAIT P1, [R3+URZ], R0 ;  /* 0x00000000030075a7 */ /* 0x000f24000802017f */
[----:B----4-:R-:W-:Y:S05]  /*1260*/  @!P1 BRA `(.L_x_17) ;  /* 0x0000008c00889947 */ /* 0x010fea0003800000 */
.L_x_16:
[----:B------:R-:W-:-:S04]  /*1270*/  UISETP.LT.AND UP0, UPT, UR40, 0x1, UPT ;  /* 0x000000012800788c */ /* 0x000fc8000bf01270 */
[----:B------:R-:W-:-:S06]  /*1280*/  USEL UR4, UR40, 0x1, UP0 ;  /* 0x0000000128047887 */ /* 0x000fcc0008000000 */
[----:B---34-:R-:W-:Y:S01]  /*1290*/  IMAD.U32 R0, RZ, RZ, UR4 ;  /* 0x00000004ff007e24 */ /* 0x018fe2000f8e00ff */
[----:B------:R-:W-:Y:S05]  /*12a0*/  WARPSYNC.ALL ;  /* 0x0000000000007948 */ /* 0x000fea0003800000 */
[----:B------:R-:W-:-:S04]  /*12b0*/  IADD3 R0, -R0, UR40, RZ ;  /* 0x0000002800007c10 */ /* 0x000fc8000fffe1ff */
[----:B------:R-:W-:Y:S02]  /*12c0*/  ISETP.GE.AND P1, PT, R0, 0x1, PT ;  /* 0x000000010000780c */ /* 0x000fe40003f26270 */
[----:B------:R-:W-:Y:S01]  /*12d0*/  R2UR UR4, R6 ;  /* 0x00000000060472ca */ /* 0x000fe200000e0000 */
[----:B------:R-:W-:Y:S01]  /*12e0*/  ULEA UR5, UR39, UR41, 0xb ;  /* 0x0000002927057291 */ /* 0x000fe2000f8e583f */
[----:B------:R-:W-:Y:S01]  /*12f0*/  WARPGROUP.ARRIVE ;  /* 0x00000000000079c5 */ /* 0x000fe20000000000 */
[----:B------:R-:W-:Y:S01]  /*1300*/  UMOV UR9, 0x40000040 ;  /* 0x4000004000097882 */ /* 0x000fe20000000000 */
[----:B------:R-:W-:-:S04]  /*1310*/  UMOV UR11, 0x40000040 ;  /* 0x40000040000b7882 */ /* 0x000fc80000000000 */
[----:B------:R-:W-:-:S05]  /*1320*/  UMOV UR8, UR5 ;  /* 0x0000000500087c82 */ /* 0x000fca0008000000 */
[----:B------:R-:W-:-:S04]  /*1330*/  UIADD3 UR4, UR4, 0x20100, URZ ;  /* 0x0002010004047890 */ /* 0x000fc8000fffe03f */
[----:B------:R-:W-:-:S04]  /*1340*/  USHF.R.U32.HI UR4, URZ, 0x4, UR4 ;  /* 0x000000043f047899 */ /* 0x000fc80008011604 */
[----:B------:R-:W-:-:S04]  /*1350*/  ULOP3.LUT UR4, UR4, 0x3fff, URZ, 0xc0, !UPT ;  /* 0x00003fff04047892 */ /* 0x000fc8000f8ec03f */
[----:B------:R-:W-:-:S04]  /*1360*/  ULOP3.LUT UR4, UR4, 0x10000, URZ, 0xfc, !UPT ;  /* 0x0001000004047892 */ /* 0x000fc8000f8efc3f */
[----:B------:R-:W-:-:S07]  /*1370*/  ULEA UR6, UR39, UR4, 0xa ;  /* 0x0000000427067291 */ /* 0x000fce000f8e503f */
[----:B------:R-:W-:Y:S02]  /*1380*/  UMOV UR10, UR6 ;  /* 0x00000006000a7c82 */ /* 0x000fe40008000000 */
[----:B------:R-:W-:Y:S01]  /*1390*/  IGMMA.64x128x32.S8.S8 R88, gdesc[UR8], RZ, !UPT, gsb0 ;  /* 0x03600000085879f1 */ /* 0x000fe2000c0410ff */
[----:B------:R-:W-:Y:S01]  /*13a0*/  UIADD3 UR8, UR5, 0x400, URZ ;  /* 0x0000040005087890 */ /* 0x000fe2000fffe03f */
[----:B------:R-:W-:Y:S01]  /*13b0*/  UMOV UR9, 0x40000040 ;  /* 0x4000004000097882 */ /* 0x000fe20000000000 */
[----:B------:R-:W-:Y:S02]  /*13c0*/  WARPGROUP.DEPBAR.LE gsb0, 0x0 ;  /* 0x00008000000079c5 */ /* 0x000fe40000010000 */
[----:B------:R-:W-:-:S06]  /*13d0*/  WARPGROUP.ARRIVE ;  /* 0x00000000000079c5 */ /* 0x000fcc0000000000 */
[----:B------:R-:W-:Y:S01]  /*13e0*/  IGMMA.64x128x32.S8.S8 R24, gdesc[UR8], RZ, !UPT, gsb0 ;  /* 0x03600000081879f1 */ /* 0x000fe2000c0410ff */
[----:B------:R-:W-:Y:S02]  /*13f0*/  UIADD3 UR8, UR5, 0x2, URZ ;  /* 0x0000000205087890 */ /* 0x000fe4000fffe03f */
[----:B------:R-:W-:Y:S01]  /*1400*/  UIADD3 UR10, UR6, 0x2, URZ ;  /* 0x00000002060a7890 */ /* 0x000fe2000fffe03f */
[----:B------:R-:W-:Y:S01]  /*1410*/  UMOV UR9, 0x40000040 ;  /* 0x4000004000097882 */ /* 0x000fe20000000000 */
[----:B------:R-:W-:Y:S01]  /*1420*/  UMOV UR11, 0x40000040 ;  /* 0x40000040000b7882 */ /* 0x000fe20000000000 */
[----:B------:R-:W-:Y:S02]  /*1430*/  WARPGROUP.DEPBAR.LE gsb0, 0x0 ;  /* 0x00008000000079c5 */ /* 0x000fe40000010000 */
[----:B------:R-:W-:-:S06]  /*1440*/  WARPGROUP.ARRIVE ;  /* 0x00000000000079c5 */ /* 0x000fcc0000000000 */
[----:B------:R-:W-:Y:S01]  /*1450*/  IGMMA.64x128x32.S8.S8 R88, gdesc[UR8], R88, gsb0 ;  /* 0x03600000085879f1 */ /* 0x000fe20008041058 */
[----:B------:R-:W-:Y:S01]  /*1460*/  UIADD3 UR8, UR5, 0x402, URZ ;  /* 0x0000040205087890 */ /* 0x000fe2000fffe03f */
[----:B------:R-:W-:Y:S01]  /*1470*/  UMOV UR9, 0x40000040 ;  /* 0x4000004000097882 */ /* 0x000fe20000000000 */
[----:B------:R-:W-:Y:S02]  /*1480*/  WARPGROUP.DEPBAR.LE gsb0, 0x0 ;  /* 0x00008000000079c5 */ /* 0x000fe40000010000 */
[----:B------:R-:W-:-:S06]  /*1490*/  WARPGROUP.ARRIVE ;  /* 0x00000000000079c5 */ /* 0x000fcc0000000000 */
[----:B------:R-:W-:Y:S01]  /*14a0*/  IGMMA.64x128x32.S8.S8 R24, gdesc[UR8], R24, gsb0 ;  /* 0x03600000081879f1 */ /* 0x000fe20008041018 */
        /* <DEDUP_REMOVED lines=23> */
[----:B------:R-:W-:Y:S03]  /*1620*/  IGMMA.64x128x32.S8.S8 R24, gdesc[UR8], R24, gsb0 ;  /* 0x03600000081879f1 */ /* 0x000fe60008041018 */
[----:B------:R-:W-:Y:S02]  /*1630*/  WARPGROUP.DEPBAR.LE gsb0, 0x0 ;  /* 0x00008000000079c5 */ /* 0x000fe40000010000 */
[----:B------:R-:W-:Y:S05]  /*1640*/  @!P1 BRA `(.L_x_18) ;  /* 0x0000000400709947 */ /* 0x000fea0003800000 */
[----:B------:R-:W-:Y:S02]  /*1650*/  UIADD3 UR5, UR39, 0x1, URZ ;  /* 0x0000000127057890 */ /* 0x000fe4000fffe03f */
[----:B------:R-:W-:Y:S02]  /*1660*/  IMAD.U32 R3, RZ, RZ, UR39 ;  /* 0x00000027ff037e24 */ /* 0x000fe4000f8e00ff */
[----:B------:R-:W-:-:S04]  /*1670*/  UISETP.NE.AND UP0, UPT, UR5, 0x4, UPT ;  /* 0x000000040500788c */ /* 0x000fc8000bf05270 */
[----:B------:R-:W-:Y:S02]  /*1680*/  USEL UR6, URZ, 0x1, UP0 ;  /* 0x000000013f067887 */ /* 0x000fe40008000000 */
[----:B------:R-:W-:Y:S02]  /*1690*/  USEL UR5, UR5, URZ, UP0 ;  /* 0x0000003f05057287 */ /* 0x000fe40008000000 */
[----:B------:R-:W-:-:S06]  /*16a0*/  ULOP3.LUT UR6, UR38, UR6, URZ, 0x3c, !UPT ;  /* 0x0000000626067292 */ /* 0x000fcc000f8e3c3f */
[----:B------:R-:W-:-:S07]  /*16b0*/  IMAD.U32 R7, RZ, RZ, UR6 ;  /* 0x00000006ff077e24 */ /* 0x000fce000f8e00ff */
.L_x_25:
[----:B------:R-:W-:Y:S05]  /*16c0*/  @!P0 BRA `(.L_x_19) ;  /* 0x0000000000048947 */ /* 0x000fea0003800000 */
[----:B------:R-:W-:Y:S01]  /*16d0*/  BPT.TRAP 0x1 ;  /* 0x000000040000795c */ /* 0x000fe20000300000 */
.L_x_19:
[----:B------:R-:W3:Y:S01]  /*16e0*/  S2UR UR7, SR_CgaCtaId ;  /* 0x00000000000779c3 */ /* 0x000ee20000008800 */
[----:B------:R-:W-:Y:S01]  /*16f0*/  UMOV UR6, 0x400 ;  /* 0x0000040000067882 */ /* 0x000fe20000000000 */
[----:B01----:R-:W-:Y:S01]  /*1700*/  IMAD.U32 R5, RZ, RZ, UR5 ;  /* 0x00000005ff057e24 */ /* 0x003fe2000f8e00ff */
[----:B------:R-:W-:Y:S01]  /*1710*/  SHF.L.U32 R4, R7, 0x1f, RZ ;  /* 0x0000001f07047819 */ /* 0x000fe200000006ff */
[----:B---3--:R-:W-:-:S06]  /*1720*/  ULEA UR6, UR7, UR6, 0x18 ;  /* 0x0000000607067291 */ /* 0x008fcc000f8ec03f */
[----:B------:R-:W-:-:S04]  /*1730*/  IMAD.U32 R6, RZ, RZ, UR6 ;  /* 0x00000006ff067e24 */ /* 0x000fc8000f8e00ff */
[----:B------:R-:W-:-:S04]  /*1740*/  IMAD R5, R5, 0x8, R6 ;  /* 0x0000000805057824 */ /* 0x000fc800078e0206 */
[----:B------:R0:W1:Y:S01]  /*1750*/  SYNCS.PHASECHK.TRANS64.TRYWAIT P1, [R5+URZ], R4 ;  /* 0x00000004050075a7 */ /* 0x000062000802017f */
[----:B------:R-:W-:Y:S05]  /*1760*/  @!P0 BRA `(.L_x_20) ;  /* 0x0000000000048947 */ /* 0x000fea0003800000 */
[----:B------:R-:W-:Y:S01]  /*1770*/  BPT.TRAP 0x1 ;  /* 0x000000040000795c */ /* 0x000fe20000300000 */
.L_x_20:
[----:B-1----:R-:W-:Y:S05]  /*1780*/  @P1 BRA `(.L_x_21) ;  /* 0x0000000000081947 */ /* 0x002fea0003800000 */
[----:B------:R-:W1:Y:S02]  /*1790*/  SYNCS.PHASECHK.TRANS64.TRYWAIT P1, [R5+URZ], R4 ;  /* 0x00000004050075a7 */ /* 0x000e64000802017f */
[----:B-1----:R-:W-:Y:S05]  /*17a0*/  @!P1 BRA `(.L_x_22) ;  /* 0x00000088004c9947 */ /* 0x002fea0003800000 */
.L_x_21:
[----:B------:R-:W-:Y:S01]  /*17b0*/  ULEA UR6, UR5, UR41, 0xb ;  /* 0x0000002905067291 */ /* 0x000fe2000f8e583f */
[----:B------:R-:W-:Y:S01]  /*17c0*/  WARPGROUP.ARRIVE ;  /* 0x00000000000079c5 */ /* 0x000fe20000000000 */
[----:B------:R-:W-:Y:S01]  /*17d0*/  ULEA UR7, UR5, UR4, 0xa ;  /* 0x0000000405077291 */ /* 0x000fe2000f8e503f */
[----:B------:R-:W-:Y:S01]  /*17e0*/  UMOV UR9, 0x40000040 ;  /* 0x4000004000097882 */ /* 0x000fe20000000000 */
[----:B------:R-:W-:-:S03]  /*17f0*/  UMOV UR11, 0x40000040 ;  /* 0x40000040000b7882 */ /* 0x000fc60000000000 */
[----:B------:R-:W-:Y:S02]  /*1800*/  UMOV UR8, UR6 ;  /* 0x0000000600087c82 */ /* 0x000fe40008000000 */
[----:B------:R-:W-:Y:S02]  /*1810*/  UMOV UR10, UR7 ;  /* 0x00000007000a7c82 */ /* 0x000fe40008000000 */
        /* <DEDUP_REMOVED lines=44> */
[----:B------:R-:W-:Y:S01]  /*1ae0*/  BPT.TRAP 0x1 ;  /* 0x000000040000795c */ /* 0x000fe20000300000 */
.L_x_23:
[----:B01----:R-:W-:Y:S01]  /*1af0*/  IMAD R4, R3, 0x8, R6 ;  /* 0x0000000803047824 */ /* 0x003fe200078e0206 */
[----:B------:R-:W-:-:S03]  /*1b00*/  ISETP.GT.U32.AND P1, PT, R19, 0x1, PT ;  /* 0x000000011300780c */ /* 0x000fc60003f24070 */
[----:B------:R-:W-:-:S05]  /*1b10*/  VIADD R4, R4, 0x20 ;  /* 0x0000002004047836 */ /* 0x000fca0000000000 */
[----:B------:R-:W-:-:S04]  /*1b20*/  PRMT R4, RZ, 0x654, R4 ;  /* 0x00000654ff047816 */ /* 0x000fc80000000004 */
[----:B------:R0:W-:Y:S01]  /*1b30*/  SYNCS.ARRIVE.TRANS64.RED.A1T0 RZ, [R4+URZ], RZ ;  /* 0x000000ff04ff79a7 */ /* 0x0001e2000810043f */
[----:B------:R-:W-:Y:S05]  /*1b40*/  @P1 BRA `(.L_x_24) ;  /* 0x0000000000041947 */ /* 0x000fea0003800000 */
[----:B------:R-:W-:Y:S01]  /*1b50*/  BPT.TRAP 0x1 ;  /* 0x000000040000795c */ /* 0x000fe20000300000 */
.L_x_24:
[----:B------:R-:W-:Y:S01]  /*1b60*/  UIADD3 UR5, UR5, 0x1, URZ ;  /* 0x0000000105057890 */ /* 0x000fe2000fffe03f */
[C---:B------:R-:W-:Y:S01]  /*1b70*/  ISETP.GT.AND P2, PT, R0.reuse, 0x1, PT ;  /* 0x000000010000780c */ /* 0x040fe20003f44270 */
[----:B------:R-:W-:Y:S02]  /*1b80*/  VIADD R3, R3, 0x1 ;  /* 0x0000000103037836 */ /* 0x000fe40000000000 */
[----:B------:R-:W-:Y:S01]  /*1b90*/  UISETP.NE.AND UP0, UPT, UR5, 0x4, UPT ;  /* 0x000000040500788c */ /* 0x000fe2000bf05270 */
[----:B------:R-:W-:Y:S02]  /*1ba0*/  VIADD R0, R0, 0xffffffff ;  /* 0xffffffff00007836 */ /* 0x000fe40000000000 */
[C---:B------:R-:W-:Y:S01]  /*1bb0*/  ISETP.NE.AND P1, PT, R3.reuse, 0x4, PT ;  /* 0x000000040300780c */ /* 0x040fe20003f25270 */
[----:B------:R-:W-:Y:S02]  /*1bc0*/  USEL UR6, URZ, 0x1, UP0 ;  /* 0x000000013f067887 */ /* 0x000fe40008000000 */
[----:B------:R-:W-:Y:S01]  /*1bd0*/  USEL UR5, UR5, URZ, UP0 ;  /* 0x0000003f05057287 */ /* 0x000fe20008000000 */
[----:B------:R-:W-:-:S03]  /*1be0*/  SEL R3, R3, RZ, P1 ;  /* 0x000000ff03037207 */ /* 0x000fc60000800000 */
[----:B------:R-:W-:Y:S01]  /*1bf0*/  LOP3.LUT R7, R7, UR6, RZ, 0x3c, !PT ;  /* 0x0000000607077c12 */ /* 0x000fe2000f8e3cff */
[----:B------:R-:W-:Y:S07]  /*1c00*/  @P2 BRA `(.L_x_25) ;  /* 0xfffffff800ac2947 */ /* 0x000fee000383ffff */
.L_x_18:
[----:B------:R-:W3:Y:S02]  /*1c10*/  LDC R0, c[0x0][0x28c] ;  /* 0x0000a300ff007b82 */ /* 0x000ee40000000800 */
[----:B---3--:R-:W-:-:S13]  /*1c20*/  ISETP.GE.AND P1, PT, R0, 0x1, PT ;  /* 0x000000010000780c */ /* 0x008fda0003f26270 */
[----:B------:R-:W-:Y:S05]  /*1c30*/  @!P1 BRA `(.L_x_26) ;  /* 0x0000000000389947 */ /* 0x000fea0003800000 */
[----:B------:R-:W-:Y:S05]  /*1c40*/  @!P0 BRA `(.L_x_27) ;  /* 0x0000000000048947 */ /* 0x000fea0003800000 */
[----:B------:R-:W-:Y:S01]  /*1c50*/  BPT.TRAP 0x1 ;  /* 0x000000040000795c */ /* 0x000fe20000300000 */
.L_x_27:
[----:B------:R-:W-:Y:S01]  /*1c60*/  UISETP.LT.AND UP0, UPT, UR40, 0x1, UPT ;  /* 0x000000012800788c */ /* 0x000fe2000bf01270 */
[----:B------:R-:W-:-:S03]  /*1c70*/  ISETP.GT.U32.AND P0, PT, R19, 0x1, PT ;  /* 0x000000011300780c */ /* 0x000fc60003f04070 */
[----:B------:R-:W-:-:S04]  /*1c80*/  USEL UR4, UR40, 0x1, UP0 ;  /* 0x0000000128047887 */ /* 0x000fc80008000000 */
[----:B------:R-:W-:-:S04]  /*1c90*/  UIADD3 UR4, UR39, UR40, -UR4 ;  /* 0x0000002827047290 */ /* 0x000fc8000fffe804 */
[----:B------:R-:W-:-:S04]  /*1ca0*/  USHF.L.U32 UR4, UR4, 0x3, URZ ;  /* 0x0000000304047899 */ /* 0x000fc8000800063f */
[----:B------:R-:W-:-:S06]  /*1cb0*/  ULOP3.LUT UR4, UR4, 0x18, URZ, 0xc0, !UPT ;  /* 0x0000001804047892 */ /* 0x000fcc000f8ec03f */
[----:B------:R-:W-:-:S05]  /*1cc0*/  IMAD.U32 R3, RZ, RZ, UR4 ;  /* 0x00000004ff037e24 */ /* 0x000fca000f8e00ff */
[----:B------:R-:W-:-:S04]  /*1cd0*/  IADD3 R0, R6, 0x20, R3 ;  /* 0x0000002006007810 */ /* 0x000fc80007ffe003 */
[----:B------:R-:W-:-:S04]  /*1ce0*/  PRMT R0, RZ, 0x654, R0 ;  /* 0x00000654ff007816 */ /* 0x000fc80000000000 */
[----:B------:R3:W-:Y:S01]  /*1cf0*/  SYNCS.ARRIVE.TRANS64.RED.A1T0 RZ, [R0+URZ], RZ ;  /* 0x000000ff00ff79a7 */ /* 0x0007e2000810043f */
[----:B------:R-:W-:Y:S05]  /*1d00*/  @P0 BRA `(.L_x_26) ;  /* 0x0000000000040947 */ /* 0x000fea0003800000 */
[----:B------:R-:W-:Y:S01]  /*1d10*/  BPT.TRAP 0x1 ;  /* 0x000000040000795c */ /* 0x000fe20000300000 */
.L_x_26:
[----:B------:R-:W4:Y:S01]  /*1d20*/  LDC R6, c[0x0][0x288] ;  /* 0x0000a200ff067b82 */ /* 0x000f220000000800 */
[--C-:B---3--:R-:W-:Y:S01]  /*1d30*/  SHF.R.U32.HI R0, RZ, 0x2, R18.reuse ;  /* 0x00000002ff007819 */ /* 0x108fe20000011612 */
[----:B------:R-:W-:Y:S01]  /*1d40*/  UIADD3 UR39, UR40, UR39, URZ ;  /* 0x0000002728277290 */ /* 0x000fe2000fffe03f */
[----:B01----:R-:W-:Y:S01]  /*1d50*/  SHF.R.U32.HI R5, RZ, 0x7, R18 ;  /* 0x00000007ff057819 */ /* 0x003fe20000011612 */
[----:B------:R-:W-:Y:S01]  /*1d60*/  IMAD.SHL.U32 R23, R23, 0x80, RZ ;  /* 0x0000008017177824 */ /* 0x000fe200078e00ff */
[----:B------:R-:W-:Y:S01]  /*1d70*/  LOP3.LUT R3, R0, 0x7, RZ, 0xc0, !PT ;  /* 0x0000000700037812 */ /* 0x000fe200078ec0ff */
[----:B------:R-:W-:Y:S01]  /*1d80*/  USHF.R.U32.HI UR4, URZ, 0x2, UR39 ;  /* 0x000000023f047899 */ /* 0x000fe20008011627 */
[C---:B------:R-:W-:Y:S01]  /*1d90*/  LOP3.LUT R4, R18.reuse, 0x60, RZ, 0xc0, !PT ;  /* 0x0000006012047812 */ /* 0x040fe200078ec0ff */
[----:B------:R-:W-:Y:S01]  /*1da0*/  IMAD.SHL.U32 R14, R18, 0x2, RZ ;  /* 0x00000002120e7824 */ /* 0x000fe200078e00ff */
[----:B------:R-:W-:Y:S01]  /*1db0*/  LOP3.LUT R0, R5, 0x1, RZ, 0xc0, !PT ;  /* 0x0000000105007812 */ /* 0x000fe200078ec0ff */
[----:B------:R-:W-:Y:S01]  /*1dc0*/  ULOP3.LUT UR4, UR4, 0x1, URZ, 0xc0, !UPT ;  /* 0x0000000104047892 */ /* 0x000fe2000f8ec03f */
[----:B------:R-:W-:Y:S01]  /*1dd0*/  SHF.R.U32.HI R8, RZ, 0x1, R4 ;  /* 0x00000001ff087819 */ /* 0x000fe20000011604 */
[----:B------:R-:W-:Y:S01]  /*1de0*/  ULDC UR8, c[0x0][0x284] ;  /* 0x0000a10000087ab9 */ /* 0x000fe20000000800 */
[----:B------:R-:W-:Y:S01]  /*1df0*/  UISETP.GT.U32.AND UP1, UPT, UR39, 0x3, UPT ;  /* 0x000000032700788c */ /* 0x000fe2000bf24070 */
[----:B------:R-:W-:Y:S01]  /*1e00*/  IMAD.SHL.U32 R4, R0, 0x40, RZ ;  /* 0x0000004000047824 */ /* 0x000fe200078e00ff */
[--C-:B------:R-:W-:Y:S01]  /*1e10*/  IADD3 R5, RZ, -R8, -R3.reuse ;  /* 0x80000008ff057210 */ /* 0x100fe20007ffe803 */
[----:B------:R-:W-:Y:S01]  /*1e20*/  UISETP.NE.U32.AND UP0, UPT, UR4, 0x1, UPT ;  /* 0x000000010400788c */ /* 0x000fe2000bf05070 */
[----:B------:R-:W-:Y:S01]  /*1e30*/  SHF.R.S32.HI R160, RZ, 0x1f, R22 ;  /* 0x0000001fffa07819 */ /* 0x000fe20000011416 */
[----:B------:R-:W-:Y:S01]  /*1e40*/  ULDC.64 UR6, c[0x0][0x5d0] ;  /* 0x0001740000067ab9 */ /* 0x000fe20000000a00 */
[----:B------:R-:W-:Y:S01]  /*1e50*/  LOP3.LUT R165, R4, 0x40, R3, 0xe2, !PT ;  /* 0x0000004004a57812 */ /* 0x000fe200078ee203 */
[----:B------:R-:W-:Y:S01]  /*1e60*/  UISETP.LT.U32.AND UP1, UPT, UR40, 0x4, UP1 ;  /* 0x000000042800788c */ /* 0x000fe20008f21070 */
[----:B------:R-:W-:Y:S01]  /*1e70*/  LOP3.LUT R3, R18, 0x3, RZ, 0xc0, !PT ;  /* 0x0000000312037812 */ /* 0x000fe200078ec0ff */
[----:B------:R-:W-:Y:S01]  /*1e80*/  UISETP.GT.U32.AND UP0, UPT, UR40, 0x3, !UP0 ;  /* 0x000000032800788c */ /* 0x000fe2000c704070 */
[C---:B------:R-:W-:Y:S01]  /*1e90*/  LOP3.LUT R14, R23.reuse, 0x6, R14, 0xf8, !PT ;  /* 0x00000006170e7812 */ /* 0x040fe200078ef80e */
[----:B------:R-:W-:Y:S01]  /*1ea0*/  IMAD R7, R160, UR6, RZ ;  /* 0x00000006a0077c24 */ /* 0x000fe2000f8e02ff */
[----:B----4-:R-:W-:Y:S01]  /*1eb0*/  ISETP.GE.AND P0, PT, R23, R6, PT ;  /* 0x000000061700720c */ /* 0x010fe20003f06270 */
[----:B------:R-:W-:Y:S01]  /*1ec0*/  IMAD R10, R3, -0x2, R6 ;  /* 0xfffffffe030a7824 */ /* 0x000fe200078e0206 */
[----:B------:R-:W-:Y:S01]  /*1ed0*/  SHF.R.S32.HI R15, RZ, 0x1f, R14 ;  /* 0x0000001fff0f7819 */ /* 0x000fe2000001140e */
[----:B------:R-:W-:Y:S01]  /*1ee0*/  IMAD.SHL.U32 R3, R152, 0x100, RZ ;  /* 0x0000010098037824 */ /* 0x000fe200078e00ff */
[----:B------:R-:W-:Y:S01]  /*1ef0*/  USEL UR5, URZ, 0x1, !UP1 ;  /* 0x000000013f057887 */ /* 0x000fe2000c800000 */
[----:B------:R-:W-:Y:S01]  /*1f00*/  IMAD R0, R0, -0x40, R5 ;  /* 0xffffffc000007824 */ /* 0x000fe200078e0205 */
[----:B------:R-:W-:Y:S01]  /*1f10*/  USEL UR4, URZ, 0x1, !UP0 ;  /* 0x000000013f047887 */ /* 0x000fe2000c000000 */
[----:B------:R-:W-:Y:S01]  /*1f20*/  IMAD.WIDE R4, R152, 0x100, RZ ;  /* 0x0000010098047825 */ /* 0x000fe200078e02ff */
[C---:B------:R-:W-:Y:S01]  /*1f30*/  ISETP.GE.OR P0, PT, R3.reuse, UR8, P0 ;  /* 0x0000000803007c0c */ /* 0x040fe20008706670 */
[----:B------:R-:W-:Y:S01]  /*1f40*/  ULOP3.LUT UR39, UR39, 0x3, URZ, 0xc0, !UPT ;  /* 0x0000000327277892 */ /* 0x000fe2000f8ec03f */
[----:B------:R-:W-:Y:S01]  /*1f50*/  IADD3 R0, -R3, UR8, R0 ;  /* 0x0000000803007c10 */ /* 0x000fe2000fffe100 */
[C---:B------:R-:W-:Y:S01]  /*1f60*/  IMAD R9, R22.reuse, UR7, R7 ;  /* 0x0000000716097c24 */ /* 0x040fe2000f8e0207 */
[----:B------:R-:W-:Y:S01]  /*1f70*/  ULOP3.LUT UR38, UR4, UR38, UR5, 0x96, !UPT ;  /* 0x0000002604267292 */ /* 0x000fe2000f8e9605 */
[----:B------:R-:W-:Y:S01]  /*1f80*/  IMAD.WIDE.U32 R6, R22, UR6, R14 ;  /* 0x0000000616067c25 */ /* 0x000fe2000f8e000e */
[----:B------:R-:W-:-:S03]  /*1f90*/  LOP3.LUT R165, R4, R165, R8, 0xfe, !PT ;  /* 0x000000a504a57212 */ /* 0x000fc600078efe08 */
[----:B------:R-:W-:Y:S02]  /*1fa0*/  IMAD.IADD R7, R7, 0x1, R9 ;  /* 0x0000000107077824 */ /* 0x000fe400078e0209 */
[----:B------:R-:W-:Y:S02]  /*1fb0*/  IMAD.IADD R3, R10, 0x1, -R23 ;  /* 0x000000010a037824 */ /* 0x000fe400078e0a17 */
[----:B------:R-:W-:Y:S01]  /*1fc0*/  IMAD.MOV.U32 R152, RZ, RZ, -0x1 ;  /* 0xffffffffff987424 */ /* 0x000fe200078e00ff */
[----:B------:R-:W-:Y:S06]  /*1fd0*/  @P0 BRA `(.L_x_28) ;  /* 0x0000006000f40947 */ /* 0x000fec0003800000 */
[----:B------:R-:W0:Y:S01]  /*1fe0*/  LDC.64 R20, c[0x0][0x5c8] ;  /* 0x00017200ff147b82 */ /* 0x000e220000000a00 */
[----:B------:R-:W-:Y:S01]  /*1ff0*/  ULDC.64 UR4, c[0x0][0x5c0] ;  /* 0x0001700000047ab9 */ /* 0x000fe20000000a00 */
[----:B------:R-:W-:Y:S01]  /*2000*/  BSSY B0, `(.L_x_28) ;  /* 0x000063a000007945 */ /* 0x000fe20003800000 */
[-C--:B0-----:R-:W-:Y:S01]  /*2010*/  IMAD R8, R5, R20.reuse, RZ ;  /* 0x0000001405087224 */ /* 0x081fe200078e02ff */
[----:B------:R-:W-:Y:S01]  /*2020*/  SHF.L.U64.HI R13, R20, 0x3, R21 ;  /* 0x00000003140d7819 */ /* 0x000fe20000010215 */
[----:B------:R-:W-:-:S04]  /*2030*/  IMAD.WIDE.U32 R6, R165, R20, R6 ;  /* 0x00000014a5067225 */ /* 0x000fc800078e0006 */
[----:B------:R-:W-:Y:S01]  /*2040*/  IMAD R9, R165, R21, R8 ;  /* 0x00000015a5097224 */ /* 0x000fe200078e0208 */
[----:B------:R-:W-:Y:S01]  /*2050*/  IADD3 R158, P0, R6, UR4, RZ ;  /* 0x00000004069e7c10 */ /* 0x000fe2000ff1e0ff */
[C---:B------:R-:W-:Y:S02]  /*2060*/  IMAD.SHL.U32 R11, R20.reuse, 0x8, RZ ;  /* 0x00000008140b7824 */ /* 0x040fe400078e00ff */
[----:B------:R-:W-:Y:S01]  /*2070*/  IMAD.IADD R9, R7, 0x1, R9 ;  /* 0x0000000107097824 */ /* 0x000fe200078e0209 */
[-C--:B------:R-:W-:Y:S02]  /*2080*/  LEA R6, P2, R20, R158.reuse, 0x7 ;  /* 0x0000009e14067211 */ /* 0x080fe400078438ff */
[----:B------:R-:W-:Y:S02]  /*2090*/  IADD3 R8, P1, R11, R158, RZ ;  /* 0x0000009e0b087210 */ /* 0x000fe40007f3e0ff */
[----:B------:R-:W-:Y:S02]  /*20a0*/  IADD3.X R159, R9, UR5, RZ, P0, !PT ;  /* 0x00000005099f7c10 */ /* 0x000fe400087fe4ff */
[----:B-----5:R-:W-:-:S02]  /*20b0*/  ISETP.NE.AND P0, PT, R154, RZ, PT ;  /* 0x000000ff9a00720c */ /* 0x020fc40003f05270 */
[----:B------:R-:W-:Y:S01]  /*20c0*/  LEA.HI.X R7, R20, R159, R21, 0x7, P2 ;  /* 0x0000009f14077211 */ /* 0x000fe200010f3c15 */
[----:B------:R-:W-:Y:S01]  /*20d0*/  IMAD.X R9, R13, 0x1, R159, P1 ;  /* 0x000000010d097824 */ /* 0x000fe200008e069f */
[----:B------:R-:W-:-:S05]  /*20e0*/  IADD3 R10, P2, R11, R6, RZ ;  /* 0x000000060b0a7210 */ /* 0x000fca0007f5e0ff */
[----:B------:R-:W-:-:S04]  /*20f0*/  IMAD.X R11, R13, 0x1, R7, P2 ;  /* 0x000000010d0b7824 */ /* 0x000fc800010e0607 */
[----:B------:R-:W-:Y:S05]  /*2100*/  @!P0 BRA `(.L_x_29) ;  /* 0x0000004800948947 */ /* 0x000fea0003800000 */
[----:B------:R-:W0:Y:S01]  /*2110*/  LDC.64 R156, c[0x0][0x5b0] ;  /* 0x00016c00ff9c7b82 */ /* 0x000e220000000a00 */
[----:B------:R-:W-:Y:S01]  /*2120*/  ULDC.64 UR4, c[0x0][0x5b8] ;  /* 0x00016e0000047ab9 */ /* 0x000fe20000000a00 */
[----:B------:R-:W-:Y:S01]  /*2130*/  ISETP.GE.AND P0, PT, R0, 0x1, PT ;  /* 0x000000010000780c */ /* 0x000fe20003f06270 */
[----:B------:R-:W-:Y:S01]  /*2140*/  IMAD R21, R160, UR4, RZ ;  /* 0x00000004a0157c24 */ /* 0x000fe2000f8e02ff */
[----:B------:R-:W-:Y:S01]  /*2150*/  BSSY B1, `(.L_x_30) ;  /* 0x0000010000017945 */ /* 0x000fe20003800000 */
[C---:B------:R-:W-:Y:S01]  /*2160*/  IMAD.WIDE.U32 R14, R22.reuse, UR4, R14 ;  /* 0x00000004160e7c25 */ /* 0x040fe2000f8e000e */
[----:B------:R-:W-:Y:S02]  /*2170*/  ISETP.LT.OR P3, PT, R3, 0x1, !P0 ;  /* 0x000000010300780c */ /* 0x000fe40004761670 */
[----:B------:R-:W1:Y:S01]  /*2180*/  LDC.64 R12, c[0x0][0x5a8] ;  /* 0x00016a00ff0c7b82 */ /* 0x000e620000000a00 */
[----:B------:R-:W-:Y:S02]  /*2190*/  IMAD R21, R22, UR5, R21 ;  /* 0x0000000516157c24 */ /* 0x000fe4000f8e0215 */
[----:B------:R-:W-:-:S02]  /*21a0*/  IMAD.MOV.U32 R20, RZ, RZ, R14 ;  /* 0x000000ffff147224 */ /* 0x000fc400078e000e */
[----:B------:R-:W-:Y:S02]  /*21b0*/  IMAD.IADD R21, R15, 0x1, R21 ;  /* 0x000000010f157824 */ /* 0x000fe400078e0215 */
[-C--:B0-----:R-:W-:Y:S01]  /*21c0*/  IMAD R160, R5, R156.reuse, RZ ;  /* 0x0000009c05a07224 */ /* 0x081fe200078e02ff */
[----:B------:R-:W-:Y:S01]  /*21d0*/  SHF.L.U64.HI R161, R156, 0x3, R157 ;  /* 0x000000039ca17819 */ /* 0x000fe2000001029d */
[----:B------:R-:W-:-:S04]  /*21e0*/  IMAD.WIDE.U32 R22, R165, R156, R20 ;  /* 0x0000009ca5167225 */ /* 0x000fc800078e0014 */
[----:B------:R-:W-:Y:S01]  /*21f0*/  IMAD R169, R165, R157, R160 ;  /* 0x0000009da5a97224 */ /* 0x000fe200078e02a0 */
[----:B-1----:R-:W-:Y:S01]  /*2200*/  IADD3 R22, P1, R22, R12, RZ ;  /* 0x0000000c16167210 */ /* 0x002fe20007f3e0ff */
[----:B------:R-:W-:-:S03]  /*2210*/  IMAD.SHL.U32 R160, R156, 0x8, RZ ;  /* 0x000000089ca07824 */ /* 0x000fc600078e00ff */
[----:B------:R-:W-:Y:S01]  /*2220*/  IADD3.X R23, R13, R23, R169, P1, !PT ;  /* 0x000000170d177210 */ /* 0x000fe20000ffe4a9 */
[----:B------:R-:W-:Y:S08]  /*2230*/  @P3 BRA `(.L_x_31) ;  /* 0x0000000000043947 */ /* 0x000ff00003800000 */
[----:B--2---:R0:W5:Y:S02]  /*2240*/  LDG.E.U8 R155, desc[UR36][R22.64] ;  /* 0x00000024169b7981 */ /* 0x004164000c1e1100 */
.L_x_31:
[----:B------:R-:W-:Y:S05]  /*2250*/  BSYNC B1 ;  /* 0x0000000000017941 */ /* 0x000fea0003800000 */
.L_x_30:
[----:B-----5:R-:W-:Y:S01]  /*2260*/  LOP3.LUT R164, R155, 0xffff, RZ, 0xc0, !PT ;  /* 0x0000ffff9ba47812 */ /* 0x020fe200078ec0ff */
[----:B------:R-:W-:Y:S01]  /*2270*/  IMAD.WIDE.U32 R162, R165, R156, R160 ;  /* 0x0000009ca5a27225 */ /* 0x000fe200078e00a0 */
[----:B------:R-:W-:Y:S01]  /*2280*/  ISETP.LT.OR P4, PT, R3, 0x2, !P0 ;  /* 0x000000020300780c */ /* 0x000fe20004781670 */
[----:B------:R-:W-:Y:S01]  /*2290*/  BSSY B1, `(.L_x_32) ;  /* 0x000000e000017945 */ /* 0x000fe20003800000 */
[----:B------:R-:W-:Y:S01]  /*22a0*/  PRMT R167, R164, 0x8880, RZ ;  /* 0x00008880a4a77816 */ /* 0x000fe200000000ff */
[----:B------:R-:W-:Y:S01]  /*22b0*/  IMAD.IADD R163, R169, 0x1, R163 ;  /* 0x00000001a9a37824 */ /* 0x000fe200078e02a3 */
[----:B------:R-:W-:Y:S02]  /*22c0*/  IADD3 R162, P2, P5, R14, R12, R162 ;  /* 0x0000000c0ea27210 */ /* 0x000fe40007d5e0a2 */
[----:B------:R-:W-:Y:S01]  /*22d0*/  ISETP.GE.AND P1, PT, R0, 0x9, PT ;  /* 0x000000090000780c */ /* 0x000fe20003f26270 */
[----:B------:R-:W-:Y:S01]  /*22e0*/  IMAD R164, R167, R154, RZ ;  /* 0x0000009aa7a47224 */ /* 0x000fe200078e02ff */
[----:B------:R-:W-:-:S02]  /*22f0*/  IADD3.X R163, R21, R13, R163, P2, P5 ;  /* 0x0000000d15a37210 */ /* 0x000fc400017ea4a3 */
[----:B------:R-:W-:Y:S01]  /*2300*/  ISETP.LT.OR P2, PT, R3, 0x1, !P1 ;  /* 0x000000010300780c */ /* 0x000fe20004f41670 */
[----:B------:R-:W-:-:S05]  /*2310*/  @!P3 IMAD R167, R88, R153, R164 ;  /* 0x0000009958a7b224 */ /* 0x000fca00078e02a4 */
[----:B------:R1:W-:Y:S01]  /*2320*/  @!P3 STG.E.U8 desc[UR36][R158.64], R167 ;  /* 0x000000a79e00b986 */ /* 0x0003e2000c101124 */
[----:B------:R-:W-:Y:S06]  /*2330*/  @P4 BRA `(.L_x_33) ;  /* 0x00000000000c4947 */ /* 0x000fec0003800000 */
[----:B--2---:R-:W1:Y:S02]  /*2340*/  LDG.E.U8 R155, desc[UR36][R22.64+0x1] ;  /* 0x00000124169b7981 */ /* 0x004e64000c1e1100 */
[----:B-1----:R-:W-:-:S05]  /*2350*/  PRMT R167, R155, 0x8880, RZ ;  /* 0x000088809ba77816 */ /* 0x002fca00000000ff */
[----:B------:R-:W-:-:S07]  /*2360*/  IMAD R164, R167, R154, RZ ;  /* 0x0000009aa7a47224 */ /* 0x000fce00078e02ff */
.L_x_33:
[----:B------:R-:W-:Y:S05]  /*2370*/  BSYNC B1 ;  /* 0x0000000000017941 */ /* 0x000fea0003800000 */
.L_x_32:
[----:B------:R-:W-:Y:S01]  /*2380*/  @!P4 IMAD R89, R89, R153, R164 ;  /* 0x000000995959c224 */ /* 0x000fe200078e02a4 */
[----:B------:R-:W-:Y:S04]  /*2390*/  BSSY B1, `(.L_x_34) ;  /* 0x0000006000017945 */ /* 0x000fe80003800000 */
[----:B------:R3:W-:Y:S01]  /*23a0*/  @!P4 STG.E.U8 desc[UR36][R158.64+0x1], R89 ;  /* 0x000001599e00c986 */ /* 0x0007e2000c101124 */
[----:B------:R-:W-:Y:S05]  /*23b0*/  @P2 BRA `(.L_x_35) ;  /* 0x00000000000c2947 */ /* 0x000fea0003800000 */
[----:B--2---:R-:W3:Y:S02]  /*23c0*/  LDG.E.U8 R155, desc[UR36][R162.64] ;  /* 0x00000024a29b7981 */ /* 0x004ee4000c1e1100 */
[----:B---3--:R-:W-:-:S05]  /*23d0*/  PRMT R89, R155, 0x8880, RZ ;  /* 0x000088809b597816 */ /* 0x008fca00000000ff */
[----:B------:R-:W-:-:S07]  /*23e0*/  IMAD R164, R89, R154, RZ ;  /* 0x0000009a59a47224 */ /* 0x000fce00078e02ff */
.L_x_35:
[----:B------:R-:W-:Y:S05]  /*23f0*/  BSYNC B1 ;  /* 0x0000000000017941 */ /* 0x000fea0003800000 */
.L_x_34:
[C---:B------:R-:W-:Y:S01]  /*2400*/  ISETP.LT.OR P4, PT, R3.reuse, 0x2, !P1 ;  /* 0x000000020300780c */ /* 0x040fe20004f81670 */
[----:B---3--:R-:W-:Y:S01]  /*2410*/  @!P2 IMAD R89, R90, R153, R164 ;  /* 0x000000995a59a224 */ /* 0x008fe200078e02a4 */
[----:B------:R-:W-:Y:S01]  /*2420*/  BSSY B1, `(.L_x_36) ;  /* 0x0000009000017945 */ /* 0x000fe20003800000 */
[C---:B------:R-:W-:Y:S02]  /*2430*/  ISETP.LT.OR P3, PT, R3.reuse, 0x9, !P0 ;  /* 0x000000090300780c */ /* 0x040fe40004761670 */
[C---:B------:R-:W-:Y:S01]  /*2440*/  ISETP.LT.OR P5, PT, R3.reuse, 0xa, !P0 ;  /* 0x0000000a0300780c */ /* 0x040fe200047a1670 */
[----:B------:R3:W-:Y:S01]  /*2450*/  @!P2 STG.E.U8 desc[UR36][R8.64], R89 ;  /* 0x000000590800a986 */ /* 0x0007e2000c101124 */
[----:B------:R-:W-:-:S06]  /*2460*/  ISETP.LT.OR P2, PT, R3, 0x9, !P1 ;  /* 0x000000090300780c */ /* 0x000fcc0004f41670 */
[----:B------:R-:W-:Y:S07]  /*2470*/  @P4 BRA `(.L_x_37) ;  /* 0x00000000000c4947 */ /* 0x000fee0003800000 */
[----:B--2---:R-:W3:Y:S02]  /*2480*/  LDG.E.U8 R155, desc[UR36][R162.64+0x1] ;  /* 0x00000124a29b7981 */ /* 0x004ee4000c1e1100 */
[----:B---3--:R-:W-:-:S05]  /*2490*/  PRMT R89, R155, 0x8880, RZ ;  /* 0x000088809b597816 */ /* 0x008fca00000000ff */
[----:B------:R-:W-:-:S07]  /*24a0*/  IMAD R164, R89, R154, RZ ;  /* 0x0000009a59a47224 */ /* 0x000fce00078e02ff */
.L_x_37:
[----:B------:R-:W-:Y:S05]  /*24b0*/  BSYNC B1 ;  /* 0x0000000000017941 */ /* 0x000fea0003800000 */
.L_x_36:
[----:B------:R-:W-:Y:S01]  /*24c0*/  @!P4 IMAD R91, R91, R153, R164 ;  /* 0x000000995b5bc224 */ /* 0x000fe200078e02a4 */
[----:B------:R-:W-:Y:S04]  /*24d0*/  BSSY B1, `(.L_x_38) ;  /* 0x0000006000017945 */ /* 0x000fe80003800000 */
[----:B------:R4:W-:Y:S01]  /*24e0*/  @!P4 STG.E.U8 desc[UR36][R8.64+0x1], R91 ;  /* 0x0000015b0800c986 */ /* 0x0009e2000c101124 */
[----:B------:R-:W-:Y:S05]  /*24f0*/  @P3 BRA `(.L_x_39) ;  /* 0x00000000000c3947 */ /* 0x000fea0003800000 */
[----:B--2---:R-:W3:Y:S02]  /*2500*/  LDG.E.U8 R155, desc[UR36][R22.64+0x8] ;  /* 0x00000824169b7981 */ /* 0x004ee4000c1e1100 */
[----:B---3--:R-:W-:-:S05]  /*2510*/  PRMT R89, R155, 0x8880, RZ ;  /* 0x000088809b597816 */ /* 0x008fca00000000ff */
[----:B------:R-:W-:-:S07]  /*2520*/  IMAD R164, R89, R154, RZ ;  /* 0x0000009a59a47224 */ /* 0x000fce00078e02ff */
.L_x_39:
[----:B------:R-:W-:Y:S05]  /*2530*/  BSYNC B1 ;  /* 0x0000000000017941 */ /* 0x000fea0003800000 */
.L_x_38:
[----:B---3--:R-:W-:Y:S01]  /*2540*/  @!P3 IMAD R89, R92, R153, R164 ;  /* 0x000000995c59b224 */ /* 0x008fe200078e02a4 */
[----:B------:R-:W-:Y:S04]  /*2550*/  BSSY B1, `(.L_x_40) ;  /* 0x0000006000017945 */ /* 0x000fe80003800000 */
[----:B------:R3:W-:Y:S01]  /*2560*/  @!P3 STG.E.U8 desc[UR36][R158.64+0x8], R89 ;  /* 0x000008599e00b986 */ /* 0x0007e2000c101124 */
[----:B------:R-:W-:Y:S05]  /*2570*/  @P5 BRA `(.L_x_41) ;  /* 0x00000000000c5947 */ /* 0x000fea0003800000 */
[----:B--2---:R-:W3:Y:S02]  /*2580*/  LDG.E.U8 R155, desc[UR36][R22.64+0x9] ;  /* 0x00000924169b7981 */ /* 0x004ee4000c1e1100 */
[----:B---3--:R-:W-:-:S05]  /*2590*/  PRMT R89, R155, 0x8880, RZ ;  /* 0x000088809b597816 */ /* 0x008fca00000000ff */
[----:B------:R-:W-:-:S07]  /*25a0*/  IMAD R164, R89, R154, RZ ;  /* 0x0000009a59a47224 */ /* 0x000fce00078e02ff */
.L_x_41:
[----:B------:R-:W-:Y:S05]  /*25b0*/  BSYNC B1 ;  /* 0x0000000000017941 */ /* 0x000fea0003800000 */
.L_x_40:
[----:B------:R-:W-:Y:S01]  /*25c0*/  @!P5 IMAD R93, R93, R153, R164 ;  /* 0x000000995d5dd224 */ /* 0x000fe200078e02a4 */
[----:B------:R-:W-:Y:S04]  /*25d0*/  BSSY B1, `(.L_x_42) ;  /* 0x0000006000017945 */ /* 0x000fe80003800000 */
[----:B------:R0:W-:Y:S01]  /*25e0*/  @!P5 STG.E.U8 desc[UR36][R158.64+0x9], R93 ;  /* 0x0000095d9e00d986 */ /* 0x0001e2000c101124 */
[----:B------:R-:W-:Y:S05]  /*25f0*/  @P2 BRA `(.L_x_43) ;  /* 0x00000000000c2947 */ /* 0x000fea0003800000 */
[----:B--2---:R-:W3:Y:S02]  /*2600*/  LDG.E.U8 R155, desc[UR36][R162.64+0x8] ;  /* 0x00000824a29b7981 */ /* 0x004ee4000c1e1100 */
[----:B---3--:R-:W-:-:S05]  /*2610*/  PRMT R89, R155, 0x8880, RZ ;  /* 0x000088809b597816 */ /* 0x008fca00000000ff */
[----:B------:R-:W-:-:S07]  /*2620*/  IMAD R164, R89, R154, RZ ;  /* 0x0000009a59a47224 */ /* 0x000fce00078e02ff */
.L_x_43:
[----:B------:R-:W-:Y:S05]  /*2630*/  BSYNC B1 ;  /* 0x0000000000017941 */ /* 0x000fea0003800000 */
.L_x_42:
        /* <DEDUP_REMOVED lines=11> */
.L_x_45:
[----:B------:R-:W-:Y:S05]  /*26f0*/  BSYNC B1 ;  /* 0x0000000000017941 */ /* 0x000fea0003800000 */
.L_x_44:
[----:B------:R-:W-:Y:S01]  /*2700*/  @!P4 IMAD R95, R95, R153, R164 ;  /* 0x000000995f5fc224 */ /* 0x000fe200078e02a4 */
[----:B------:R-:W-:Y:S04]  /*2710*/  BSSY B1, `(.L_x_46) ;  /* 0x0000006000017945 */ /* 0x000fe80003800000 */
[----:B------:R0:W-:Y:S01]  /*2720*/  @!P4 STG.E.U8 desc[UR36][R8.64+0x9], R95 ;  /* 0x0000095f0800c986 */ /* 0x0001e2000c101124 */
[----:B------:R-:W-:Y:S05]  /*2730*/  @P3 BRA `(.L_x_47) ;  /* 0x00000000000c3947 */ /* 0x000fea0003800000 */
[----:B--2---:R-:W3:Y:S02]  /*2740*/  LDG.E.U8 R155, desc[UR36][R22.64+0x10] ;  /* 0x00001024169b7981 */ /* 0x004ee4000c1e1100 */
[----:B---3--:R-:W-:-:S05]  /*2750*/  PRMT R89, R155, 0x8880, RZ ;  /* 0x000088809b597816 */ /* 0x008fca00000000ff */
[----:B------:R-:W-:-:S07]  /*2760*/  IMAD R164, R89, R154, RZ ;  /* 0x0000009a59a47224 */ /* 0x000fce00078e02ff */
.L_x_47:
[----:B------:R-:W-:Y:S05]  /*2770*/  BSYNC B1 ;  /* 0x0000000000017941 */ /* 0x000fea0003800000 */
.L_x_46:
[----:B---3--:R-:W-:Y:S01]  /*2780*/  @!P3 IMAD R89, R96, R153, R164 ;  /* 0x000000996059b224 */ /* 0x008fe200078e02a4 */
[----:B------:R-:W-:Y:S04]  /*2790*/  BSSY B1, `(.L_x_48) ;  /* 0x0000006000017945 */ /* 0x000fe80003800000 */
[----:B------:R3:W-:Y:S01]  /*27a0*/  @!P3 STG.E.U8 desc[UR36][R158.64+0x10], R89 ;  /* 0x000010599e00b986 */ /* 0x0007e2000c101124 */
[----:B------:R-:W-:Y:S05]  /*27b0*/  @P5 BRA `(.L_x_49) ;  /* 0x00000000000c5947 */ /* 0x000fea0003800000 */
[----:B--2---:R-:W3:Y:S02]  /*27c0*/  LDG.E.U8 R155, desc[UR36][R22.64+0x11] ;  /* 0x00001124169b7981 */ /* 0x004ee4000c1e1100 */
[----:B---3--:R-:W-:-:S05]  /*27d0*/  PRMT R89, R155, 0x8880, RZ ;  /* 0x000088809b597816 */ /* 0x008fca00000000ff */
[----:B------:R-:W-:-:S07]  /*27e0*/  IMAD R164, R89, R154, RZ ;  /* 0x0000009a59a47224 */ /* 0x000fce00078e02ff */
.L_x_49:
[----:B------:R-:W-:Y:S05]  /*27f0*/  BSYNC B1 ;  /* 0x0000000000017941 */ /* 0x000fea0003800000 */
.L_x_48:
[----:B------:R-:W-:Y:S01]  /*2800*/  @!P5 IMAD R97, R97, R153, R164 ;  /* 0x000000996161d224 */ /* 0x000fe200078e02a4 */
[----:B------:R-:W-:Y:S04]  /*2810*/  BSSY B1, `(.L_x_50) ;  /* 0x0000006000017945 */ /* 0x000fe80003800000 */
[----:B------:R0:W-:Y:S01]  /*2820*/  @!P5 STG.E.U8 desc[UR36][R158.64+0x11], R97 ;  /* 0x000011619e00d986 */ /* 0x0001e2000c101124 */
[----:B------:R-:W-:Y:S05]  /*2830*/  @P2 BRA `(.L_x_51) ;  /* 0x00000000000c2947 */ /* 0x000fea0003800000 */
[----:B--2---:R-:W3:Y:S02]  /*2840*/  LDG.E.U8 R155, desc[UR36][R162.64+0x10] ;  /* 0x00001024a29b7981 */ /* 0x004ee4000c1e1100 */
[----:B---3--:R-:W-:-:S05]  /*2850*/  PRMT R89, R155, 0x8880, RZ ;  /* 0x000088809b597816 */ /* 0x008fca00000000ff */
[----:B------:R-:W-:-:S07]  /*2860*/  IMAD R164, R89, R154, RZ ;  /* 0x0000009a59a47224 */ /* 0x000fce00078e02ff */
.L_x_51:
[----:B------:R-:W-:Y:S05]  /*2870*/  BSYNC B1 ;  /* 0x0000000000017941 */ /* 0x000fea0003800000 */
.L_x_50:
        /* <DEDUP_REMOVED lines=11> */
.L_x_53:
[----:B------:R-:W-:Y:S05]  /*2930*/  BSYNC B1 ;  /* 0x0000000000017941 */ /* 0x000fea0003800000 */
.L_x_52:
[----:B------:R-:W-:Y:S01]  /*2940*/  @!P4 IMAD R99, R99, R153, R164 ;  /* 0x000000996363c224 */ /* 0x000fe200078e02a4 */
[----:B------:R-:W-:Y:S04]  /*2950*/  BSSY B1, `(.L_x_54) ;  /* 0x0000006000017945 */ /* 0x000fe80003800000 */
[----:B------:R0:W-:Y:S01]  /*2960*/  @!P4 STG.E.U8 desc[UR36][R8.64+0x11], R99 ;  /* 0x000011630800c986 */ /* 0x0001e2000c101124 */
[----:B------:R-:W-:Y:S05]  /*2970*/  @P3 BRA `(.L_x_55) ;  /* 0x00000000000c3947 */ /* 0x000fea0003800000 */
[----:B--2---:R-:W3:Y:S02]  /*2980*/  LDG.E.U8 R155, desc[UR36][R22.64+0x18] ;  /* 0x00001824169b7981 */ /* 0x004ee4000c1e1100 */
[----:B---3--:R-:W-:-:S05]  /*2990*/  PRMT R89, R155, 0x8880, RZ ;  /* 0x000088809b597816 */ /* 0x008fca00000000ff */
[----:B------:R-:W-:-:S07]  /*29a0*/  IMAD R164, R89, R154, RZ ;  /* 0x0000009a59a47224 */ /* 0x000fce00078e02ff */
.L_x_55:
[----:B------:R-:W-:Y:S05]  /*29b0*/  BSYNC B1 ;  /* 0x0000000000017941 */ /* 0x000fea0003800000 */
.L_x_54:
[----:B---3--:R-:W-:Y:S01]  /*29c0*/  @!P3 IMAD R89, R100, R153, R164 ;  /* 0x000000996459b224 */ /* 0x008fe200078e02a4 */
[----:B------:R-:W-:Y:S04]  /*29d0*/  BSSY B1, `(.L_x_56) ;  /* 0x0000006000017945 */ /* 0x000fe80003800000 */
[----:B------:R3:W-:Y:S01]  /*29e0*/  @!P3 STG.E.U8 desc[UR36][R158.64+0x18], R89 ;  /* 0x000018599e00b986 */ /* 0x0007e2000c101124 */
[----:B------:R-:W-:Y:S05]  /*29f0*/  @P5 BRA `(.L_x_57) ;  /* 0x00000000000c5947 */ /* 0x000fea0003800000 */
[----:B--2---:R-:W3:Y:S02]  /*2a00*/  LDG.E.U8 R155, desc[UR36][R22.64+0x19] ;  /* 0x00001924169b7981 */ /* 0x004ee4000c1e1100 */
[----:B---3--:R-:W-:-:S05]  /*2a10*/  PRMT R89, R155, 0x8880, RZ ;  /* 0x000088809b597816 */ /* 0x008fca00000000ff */
[----:B------:R-:W-:-:S07]  /*2a20*/  IMAD R164, R89, R154, RZ ;  /* 0x0000009a59a47224 */ /* 0x000fce00078e02ff */
.L_x_57:
[----:B------:R-:W-:Y:S05]  /*2a30*/  BSYNC B1 ;  /* 0x0000000000017941 */ /* 0x000fea0003800000 */
.L_x_56:
[----:B------:R-:W-:Y:S01]  /*2a40*/  @!P5 IMAD R101, R101, R153, R164 ;  /* 0x000000996565d224 */ /* 0x000fe200078e02a4 */
[----:B------:R-:W-:Y:S04]  /*2a50*/  BSSY B1, `(.L_x_58) ;  /* 0x0000006000017945 */ /* 0x000fe80003800000 */
[----:B------:R0:W-:Y:S01]  /*2a60*/  @!P5 STG.E.U8 desc[UR36][R158.64+0x19], R101 ;  /* 0x000019659e00d986 */ /* 0x0001e2000c101124 */
[----:B------:R-:W-:Y:S05]  /*2a70*/  @P2 BRA `(.L_x_59) ;  /* 0x00000000000c2947 */ /* 0x000fea0003800000 */
[----:B--2---:R-:W3:Y:S02]  /*2a80*/  LDG.E.U8 R155, desc[UR36][R162.64+0x18] ;  /* 0x00001824a29b7981 */ /* 0x004ee4000c1e1100 */
[----:B---3--:R-:W-:-:S05]  /*2a90*/  PRMT R89, R155, 0x8880, RZ ;  /* 0x000088809b597816 */ /* 0x008fca00000000ff */
[----:B------:R-:W-:-:S07]  /*2aa0*/  IMAD R164, R89, R154, RZ ;  /* 0x0000009a59a47224 */ /* 0x000fce00078e02ff */
.L_x_59:
[----:B------:R-:W-:Y:S05]  /*2ab0*/  BSYNC B1 ;  /* 0x0000000000017941 */ /* 0x000fea0003800000 */
.L_x_58:
        /* <DEDUP_REMOVED lines=11> */
.L_x_61:
[----:B------:R-:W-:Y:S05]  /*2b70*/  BSYNC B1 ;  /* 0x0000000000017941 */ /* 0x000fea0003800000 */
.L_x_60:
[----:B------:R-:W-:Y:S01]  /*2b80*/  @!P4 IMAD R103, R103, R153, R164 ;  /* 0x000000996767c224 */ /* 0x000fe200078e02a4 */
[----:B------:R-:W-:Y:S04]  /*2b90*/  BSSY B1, `(.L_x_62) ;  /* 0x0000006000017945 */ /* 0x000fe80003800000 */
[----:B------:R0:W-:Y:S01]  /*2ba0*/  @!P4 STG.E.U8 desc[UR36][R8.64+0x19], R103 ;  /* 0x000019670800c986 */ /* 0x0001e2000c101124 */
[----:B------:R-:W-:Y:S05]  /*2bb0*/  @P3 BRA `(.L_x_63) ;  /* 0x00000000000c3947 */ /* 0x000fea0003800000 */
[----:B--2---:R-:W3:Y:S02]  /*2bc0*/  LDG.E.U8 R155, desc[UR36][R22.64+0x20] ;  /* 0x00002024169b7981 */ /* 0x004ee4000c1e1100 */
[----:B---3--:R-:W-:-:S05]  /*2bd0*/  PRMT R89, R155, 0x8880, RZ ;  /* 0x000088809b597816 */ /* 0x008fca00000000ff */
[----:B------:R-:W-:-:S07]  /*2be0*/  IMAD R164, R89, R154, RZ ;  /* 0x0000009a59a47224 */ /* 0x000fce00078e02ff */
.L_x_63:
[----:B------:R-:W-:Y:S05]  /*2bf0*/  BSYNC B1 ;  /* 0x0000000000017941 */ /* 0x000fea0003800000 */
.L_x_62:
[----:B---3--:R-:W-:Y:S01]  /*2c00*/  @!P3 IMAD R89, R104, R153, R164 ;  /* 0x000000996859b224 */ /* 0x008fe200078e02a4 */
[----:B------:R-:W-:Y:S04]  /*2c10*/  BSSY B1, `(.L_x_64) ;  /* 0x0000006000017945 */ /* 0x000fe80003800000 */
[----:B------:R3:W-:Y:S01]  /*2c20*/  @!P3 STG.E.U8 desc[UR36][R158.64+0x20], R89 ;  /* 0x000020599e00b986 */ /* 0x0007e2000c101124 */
[----:B------:R-:W-:Y:S05]  /*2c30*/  @P5 BRA `(.L_x_65) ;  /* 0x00000000000c5947 */ /* 0x000fea0003800000 */
[----:B--2---:R-:W3:Y:S02]  /*2c40*/  LDG.E.U8 R155, desc[UR36][R22.64+0x21] ;  /* 0x00002124169b7981 */ /* 0x004ee4000c1e1100 */
[----:B---3--:R-:W-:-:S05]  /*2c50*/  PRMT R89, R155, 0x8880, RZ ;  /* 0x000088809b597816 */ /* 0x008fca00000000ff */
[----:B------:R-:W-:-:S07]  /*2c60*/  IMAD R164, R89, R154, RZ ;  /* 0x0000009a59a47224 */ /* 0x000fce00078e02ff */
.L_x_65:
[----:B------:R-:W-:Y:S05]  /*2c70*/  BSYNC B1 ;  /* 0x0000000000017941 */ /* 0x000fea0003800000 */
.L_x_64:
[----:B------:R-:W-:Y:S01]  /*2c80*/  @!P5 IMAD R105, R105, R153, R164 ;  /* 0x000000996969d224 */ /* 0x000fe200078e02a4 */
[----:B------:R-:W-:Y:S04]  /*2c90*/  BSSY B1, `(.L_x_66) ;  /* 0x0000006000017945 */ /* 0x000fe80003800000 */
[----:B------:R0:W-:Y:S01]  /*2ca0*/  @!P5 STG.E.U8 desc[UR36][R158.64+0x21], R105 ;  /* 0x000021699e00d986 */ /* 0x0001e2000c101124 */
[----:B------:R-:W-:Y:S05]  /*2cb0*/  @P2 BRA `(.L_x_67) ;  /* 0x00000000000c2947 */ /* 0x000fea0003800000 */
[----:B--2---:R-:W3:Y:S02]  /*2cc0*/  LDG.E.U8 R155, desc[UR36][R162.64+0x20] ;  /* 0x00002024a29b7981 */ /* 0x004ee4000c1e1100 */
[----:B---3--:R-:W-:-:S05]  /*2cd0*/  PRMT R89, R155, 0x8880, RZ ;  /* 0x000088809b597816 */ /* 0x008fca00000000ff */
[----:B------:R-:W-:-:S07]  /*2ce0*/  IMAD R164, R89, R154, RZ ;  /* 0x0000009a59a47224 */ /* 0x000fce00078e02ff */
.L_x_67:
[----:B------:R-:W-:Y:S05]  /*2cf0*/  BSYNC B1 ;  /* 0x0000000000017941 */ /* 0x000fea0003800000 */
.L_x_66:
        /* <DEDUP_REMOVED lines=11> */
.L_x_69:
[----:B------:R-:W-:Y:S05]  /*2db0*/  BSYNC B1 ;  /* 0x0000000000017941 */ /* 0x000fea0003800000 */
.L_x_68:
[----:B------:R-:W-:Y:S01]  /*2dc0*/  @!P4 IMAD R107, R107, R153, R164 ;  /* 0x000000996b6bc224 */ /* 0x000fe200078e02a4 */
[----:B------:R-:W-:Y:S04]  /*2dd0*/  BSSY B1, `(.L_x_70) ;  /* 0x0000006000017945 */ /* 0x000fe80003800000 */
[----:B------:R0:W-:Y:S01]  /*2de0*/  @!P4 STG.E.U8 desc[UR36][R8.64+0x21], R107 ;  /* 0x0000216b0800c986 */ /* 0x0001e2000c101124 */
[----:B------:R-:W-:Y:S05]  /*2df0*/  @P3 BRA `(.L_x_71) ;  /* 0x00000000000c3947 */ /* 0x000fea0003800000 */
[----:B--2---:R-:W3:Y:S02]  /*2e00*/  LDG.E.U8 R155, desc[UR36][R22.64+0x28] ;  /* 0x00002824169b7981 */ /* 0x004ee4000c1e1100 */
[----:B---3--:R-:W-:-:S05]  /*2e10*/  PRMT R89, R155, 0x8880, RZ ;  /* 0x000088809b597816 */ /* 0x008fca00000000ff */
[----:B------:R-:W-:-:S07]  /*2e20*/  IMAD R164, R89, R154, RZ ;  /* 0x0000009a59a47224 */ /* 0x000fce00078e02ff */
.L_x_71:
[----:B------:R-:W-:Y:S05]  /*2e30*/  BSYNC B1 ;  /* 0x0000000000017941 */ /* 0x000fea0003800000 */
.L_x_70:
[----:B---3--:R-:W-:Y:S01]  /*2e40*/  @!P3 IMAD R89, R108, R153, R164 ;  /* 0x000000996c59b224 */ /* 0x008fe200078e02a4 */
[----:B------:R-:W-:Y:S04]  /*2e50*/  BSSY B1, `(.L_x_72) ;  /* 0x0000006000017945 */ /* 0x000fe80003800000 */
[----:B------:R3:W-:Y:S01]  /*2e60*/  @!P3 STG.E.U8 desc[UR36][R158.64+0x28], R89 ;  /* 0x000028599e00b986 */ /* 0x0007e2000c101124 */
[----:B------:R-:W-:Y:S05]  /*2e70*/  @P5 BRA `(.L_x_73) ;  /* 0x00000000000c5947 */ /* 0x000fea0003800000 */
[----:B--2---:R-:W3:Y:S02]  /*2e80*/  LDG.E.U8 R155, desc[UR36][R22.64+0x29] ;  /* 0x00002924169b7981 */ /* 0x004ee4000c1e1100 */
[----:B---3--:R-:W-:-:S05]  /*2e90*/  PRMT R89, R155, 0x8880, RZ ;  /* 0x000088809b597816 */ /* 0x008fca00000000ff */
[----:B------:R-:W-:-:S07]  /*2ea0*/  IMAD R164, R89, R154, RZ ;  /* 0x0000009a59a47224 */ /* 0x000fce00078e02ff */
.L_x_73:
[----:B------:R-:W-:Y:S05]  /*2eb0*/  BSYNC B1 ;  /* 0x0000000000017941 */ /* 0x000fea0003800000 */
.L_x_72:
[----:B------:R-:W-:Y:S01]  /*2ec0*/  @!P5 IMAD R109, R109, R153, R164 ;  /* 0x000000996d6dd224 */ /* 0x000fe200078e02a4 */
[----:B------:R-:W-:Y:S04]  /*2ed0*/  BSSY B1, `(.L_x_74) ;  /* 0x0000006000017945 */ /* 0x000fe80003800000 */
[----:B------:R0:W-:Y:S01]  /*2ee0*/  @!P5 STG.E.U8 desc[UR36][R158.64+0x29], R109 ;  /* 0x0000296d9e00d986 */ /* 0x0001e2000c101124 */
[----:B------:R-:W-:Y:S05]  /*2ef0*/  @P2 BRA `(.L_x_75) ;  /* 0x00000000000c2947 */ /* 0x000fea0003800000 */
[----:B--2---:R-:W3:Y:S02]  /*2f00*/  LDG.E.U8 R155, desc[UR36][R162.64+0x28] ;  /* 0x00002824a29b7981 */ /* 0x004ee4000c1e1100 */
[----:B---3--:R-:W-:-:S05]  /*2f10*/  PRMT R89, R155, 0x8880, RZ ;  /* 0x000088809b597816 */ /* 0x008fca00000000ff */
[----:B------:R-:W-:-:S07]  /*2f20*/  IMAD R164, R89, R154, RZ ;  /* 0x0000009a59a47224 */ /* 0x000fce00078e02ff */
.L_x_75:
[----:B------:R-:W-:Y:S05]  /*2f30*/  BSYNC B1 ;  /* 0x0000000000017941 */ /* 0x000fea0003800000 */
.L_x_74:
        /* <DEDUP_REMOVED lines=11> */
.L_x_77:
[----:B------:R-:W-:Y:S05]  /*2ff0*/  BSYNC B1 ;  /* 0x0000000000017941 */ /* 0x000fea0003800000 */
.L_x_76:
[----:B------:R-:W-:Y:S01]  /*3000*/  @!P4 IMAD R111, R111, R153, R164 ;  /* 0x000000996f6fc224 */ /* 0x000fe200078e02a4 */
[----:B------:R-:W-:Y:S04]  /*3010*/  BSSY B1, `(.L_x_78) ;  /* 0x0000006000017945 */ /* 0x000fe80003800000 */
[----:B------:R0:W-:Y:S01]  /*3020*/  @!P4 STG.E.U8 desc[UR36][R8.64+0x29], R111 ;  /* 0x0000296f0800c986 */ /* 0x0001e2000c101124 */
[----:B------:R-:W-:Y:S05]  /*3030*/  @P3 BRA `(.L_x_79) ;  /* 0x00000000000c3947 */ /* 0x000fea0003800000 */
[----:B--2---:R-:W3:Y:S02]  /*3040*/  LDG.E.U8 R155, desc[UR36][R22.64+0x30] ;  /* 0x00003024169b7981 */ /* 0x004ee4000c1e1100 */
[----:B---3--:R-:W-:-:S05]  /*3050*/  PRMT R89, R155, 0x8880, RZ ;  /* 0x000088809b597816 */ /* 0x008fca00000000ff */
[----:B------:R-:W-:-:S07]  /*3060*/  IMAD R164, R89, R154, RZ ;  /* 0x0000009a59a47224 */ /* 0x000fce00078e02ff */
.L_x_79:
[----:B------:R-:W-:Y:S05]  /*3070*/  BSYNC B1 ;  /* 0x0000000000017941 */ /* 0x000fea0003800000 */
.L_x_78:
[----:B---3--:R-:W-:Y:S01]  /*3080*/  @!P3 IMAD R89, R112, R153, R164 ;  /* 0x000000997059b224 */ /* 0x008fe200078e02a4 */
[----:B------:R-:W-:Y:S04]  /*3090*/  BSSY B1, `(.L_x_80) ;  /* 0x0000006000017945 */ /* 0x000fe80003800000 */
[----:B------:R3:W-:Y:S01]  /*30a0*/  @!P3 STG.E.U8 desc[UR36][R158.64+0x30], R89 ;  /* 0x000030599e00b986 */ /* 0x0007e2000c101124 */
[----:B------:R-:W-:Y:S05]  /*30b0*/  @P5 BRA `(.L_x_81) ;  /* 0x00000000000c5947 */ /* 0x000fea0003800000 */
[----:B--2---:R-:W3:Y:S02]  /*30c0*/  LDG.E.U8 R155, desc[UR36][R22.64+0x31] ;  /* 0x00003124169b7981 */ /* 0x004ee4000c1e1100 */
[----:B---3--:R-:W-:-:S05]  /*30d0*/  PRMT R89, R155, 0x8880, RZ ;  /* 0x000088809b597816 */ /* 0x008fca00000000ff */
[----:B------:R-:W-:-:S07]  /*30e0*/  IMAD R164, R89, R154, RZ ;  /* 0x0000009a59a47224 */ /* 0x000fce00078e02ff */
.L_x_81:
[----:B------:R-:W-:Y:S05]  /*30f0*/  BSYNC B1 ;  /* 0x0000000000017941 */ /* 0x000fea0003800000 */
.L_x_80:
[----:B------:R-:W-:Y:S01]  /*3100*/  @!P5 IMAD R113, R113, R153, R164 ;  /* 0x000000997171d224 */ /* 0x000fe200078e02a4 */
[----:B------:R-:W-:Y:S04]  /*3110*/  BSSY B1, `(.L_x_82) ;  /* 0x0000006000017945 */ /* 0x000fe80003800000 */
[----:B------:R0:W-:Y:S01]  /*3120*/  @!P5 STG.E.U8 desc[UR36][R158.64+0x31], R113 ;  /* 0x000031719e00d986 */ /* 0x0001e2000c101124 */
[----:B------:R-:W-:Y:S05]  /*3130*/  @P2 BRA `(.L_x_83) ;  /* 0x00000000000c2947 */ /* 0x000fea0003800000 */
[----:B--2---:R-:W3:Y:S02]  /*3140*/  LDG.E.U8 R155, desc[UR36][R162.64+0x30] ;  /* 0x00003024a29b7981 */ /* 0x004ee4000c1e1100 */
[----:B---3--:R-:W-:-:S05]  /*3150*/  PRMT R89, R155, 0x8880, RZ ;  /* 0x000088809b597816 */ /* 0x008fca00000000ff */
[----:B------:R-:W-:-:S07]  /*3160*/  IMAD R164, R89, R154, RZ ;  /* 0x0000009a59a47224 */ /* 0x000fce00078e02ff */
.L_x_83:
[----:B------:R-:W-:Y:S05]  /*3170*/  BSYNC B1 ;  /* 0x0000000000017941 */ /* 0x000fea0003800000 */
.L_x_82:
        /* <DEDUP_REMOVED lines=11> */
.L_x_85:
[----:B------:R-:W-:Y:S05]  /*3230*/  BSYNC B1 ;  /* 0x0000000000017941 */ /* 0x000fea0003800000 */
.L_x_84:
[----:B------:R-:W-:Y:S01]  /*3240*/  @!P4 IMAD R115, R115, R153, R164 ;  /* 0x000000997373c224 */ /* 0x000fe200078e02a4 */
[----:B------:R-:W-:Y:S04]  /*3250*/  BSSY B1, `(.L_x_86) ;  /* 0x0000006000017945 */ /* 0x000fe80003800000 */
[----:B------:R0:W-:Y:S01]  /*3260*/  @!P4 STG.E.U8 desc[UR36][R8.64+0x31], R115 ;  /* 0x000031730800c986 */ /* 0x0001e2000c101124 */
[----:B------:R-:W-:Y:S05]  /*3270*/  @P3 BRA `(.L_x_87) ;  /* 0x00000000000c3947 */ /* 0x000fea0003800000 */
[----:B--2---:R-:W3:Y:S02]  /*3280*/  LDG.E.U8 R155, desc[UR36][R22.64+0x38] ;  /* 0x00003824169b7981 */ /* 0x004ee4000c1e1100 */
[----:B---3--:R-:W-:-:S05]  /*3290*/  PRMT R89, R155, 0x8880, RZ ;  /* 0x000088809b597816 */ /* 0x008fca00000000ff */
[----:B------:R-:W-:-:S07]  /*32a0*/  IMAD R164, R89, R154, RZ ;  /* 0x0000009a59a47224 */ /* 0x000fce00078e02ff */
.L_x_87:
[----:B------:R-:W-:Y:S05]  /*32b0*/  BSYNC B1 ;  /* 0x0000000000017941 */ /* 0x000fea0003800000 */
.L_x_86:
[----:B---3--:R-:W-:Y:S01]  /*32c0*/  @!P3 IMAD R89, R116, R153, R164 ;  /* 0x000000997459b224 */ /* 0x008fe200078e02a4 */
[----:B------:R-:W-:Y:S04]  /*32d0*/  BSSY B1, `(.L_x_88) ;  /* 0x0000006000017945 */ /* 0x000fe80003800000 */
[----:B------:R3:W-:Y:S01]  /*32e0*/  @!P3 STG.E.U8 desc[UR36][R158.64+0x38], R89 ;  /* 0x000038599e00b986 */ /* 0x0007e2000c101124 */
[----:B------:R-:W-:Y:S05]  /*32f0*/  @P5 BRA `(.L_x_89) ;  /* 0x00000000000c5947 */ /* 0x000fea0003800000 */
[----:B--2---:R-:W3:Y:S02]  /*3300*/  LDG.E.U8 R155, desc[UR36][R22.64+0x39] ;  /* 0x00003924169b7981 */ /* 0x004ee4000c1e1100 */
[----:B---3--:R-:W-:-:S05]  /*3310*/  PRMT R89, R155, 0x8880, RZ ;  /* 0x000088809b597816 */ /* 0x008fca00000000ff */
[----:B------:R-:W-:-:S07]  /*3320*/  IMAD R164, R89, R154, RZ ;  /* 0x0000009a59a47224 */ /* 0x000fce00078e02ff */
.L_x_89:
[----:B------:R-:W-:Y:S05]  /*3330*/  BSYNC B1 ;  /* 0x0000000000017941 */ /* 0x000fea0003800000 */
.L_x_88:
[----:B------:R-:W-:Y:S01]  /*3340*/  @!P5 IMAD R117, R117, R153, R164 ;  /* 0x000000997575d224 */ /* 0x000fe200078e02a4 */
[----:B------:R-:W-:Y:S04]  /*3350*/  BSSY B1, `(.L_x_90) ;  /* 0x0000006000017945 */ /* 0x000fe80003800000 */
[----:B------:R0:W-:Y:S01]  /*3360*/  @!P5 STG.E.U8 desc[UR36][R158.64+0x39], R117 ;  /* 0x000039759e00d986 */ /* 0x0001e2000c101124 */
[----:B------:R-:W-:Y:S05]  /*3370*/  @P2 BRA `(.L_x_91) ;  /* 0x00000000000c2947 */ /* 0x000fea0003800000 */
[----:B--2---:R-:W3:Y:S02]  /*3380*/  LDG.E.U8 R155, desc[UR36][R162.64+0x38] ;  /* 0x00003824a29b7981 */ /* 0x004ee4000c1e1100 */
[----:B---3--:R-:W-:-:S05]  /*3390*/  PRMT R89, R155, 0x8880, RZ ;  /* 0x000088809b597816 */ /* 0x008fca00000000ff */
[----:B------:R-:W-:-:S07]  /*33a0*/  IMAD R164, R89, R154, RZ ;  /* 0x0000009a59a47224 */ /* 0x000fce00078e02ff */
.L_x_91:
[----:B------:R-:W-:Y:S05]  /*33b0*/  BSYNC B1 ;  /* 0x0000000000017941 */ /* 0x000fea0003800000 */
.L_x_90:
        /* <DEDUP_REMOVED lines=11> */
.L_x_93:
[----:B------:R-:W-:Y:S05]  /*3470*/  BSYNC B1 ;  /* 0x0000000000017941 */ /* 0x000fea0003800000 */
.L_x_92:
[----:B------:R-:W-:Y:S01]  /*3480*/  @!P4 IMAD R119, R119, R153, R164 ;  /* 0x000000997777c224 */ /* 0x000fe200078e02a4 */
[----:B------:R-:W-:Y:S04]  /*3490*/  BSSY B1, `(.L_x_94) ;  /* 0x0000006000017945 */ /* 0x000fe80003800000 */
[----:B------:R0:W-:Y:S01]  /*34a0*/  @!P4 STG.E.U8 desc[UR36][R8.64+0x39], R119 ;  /* 0x000039770800c986 */ /* 0x0001e2000c101124 */
[----:B------:R-:W-:Y:S05]  /*34b0*/  @P3 BRA `(.L_x_95) ;  /* 0x00000000000c3947 */ /* 0x000fea0003800000 */
[----:B--2---:R-:W3:Y:S02]  /*34c0*/  LDG.E.U8 R155, desc[UR36][R22.64+0x40] ;  /* 0x00004024169b7981 */ /* 0x004ee4000c1e1100 */
[----:B---3--:R-:W-:-:S05]  /*34d0*/  PRMT R89, R155, 0x8880, RZ ;  /* 0x000088809b597816 */ /* 0x008fca00000000ff */
[----:B------:R-:W-:-:S07]  /*34e0*/  IMAD R164, R89, R154, RZ ;  /* 0x0000009a59a47224 */ /* 0x000fce00078e02ff */
.L_x_95:
[----:B------:R-:W-:Y:S05]  /*34f0*/  BSYNC B1 ;  /* 0x0000000000017941 */ /* 0x000fea0003800000 */
.L_x_94:
[----:B---3--:R-:W-:Y:S01]  /*3500*/  @!P3 IMAD R89, R120, R153, R164 ;  /* 0x000000997859b224 */ /* 0x008fe200078e02a4 */
[----:B------:R-:W-:Y:S04]  /*3510*/  BSSY B1, `(.L_x_96) ;  /* 0x0000006000017945 */ /* 0x000fe80003800000 */
[----:B------:R3:W-:Y:S01]  /*3520*/  @!P3 STG.E.U8 desc[UR36][R158.64+0x40], R89 ;  /* 0x000040599e00b986 */ /* 0x0007e2000c101124 */
[----:B------:R-:W-:Y:S05]  /*3530*/  @P5 BRA `(.L_x_97) ;  /* 0x00000000000c5947 */ /* 0x000fea0003800000 */
[----:B--2---:R-:W3:Y:S02]  /*3540*/  LDG.E.U8 R155, desc[UR36][R22.64+0x41] ;  /* 0x00004124169b7981 */ /* 0x004ee4000c1e1100 */
[----:B---3--:R-:W-:-:S05]  /*3550*/  PRMT R89, R155, 0x8880, RZ ;  /* 0x000088809b597816 */ /* 0x008fca00000000ff */
[----:B------:R-:W-:-:S07]  /*3560*/  IMAD R164, R89, R154, RZ ;  /* 0x0000009a59a47224 */ /* 0x000fce00078e02ff */
.L_x_97:
[----:B------:R-:W-:Y:S05]  /*3570*/  BSYNC B1 ;  /* 0x0000000000017941 */ /* 0x000fea0003800000 */
.L_x_96:
[----:B------:R-:W-:Y:S01]  /*3580*/  @!P5 IMAD R121, R121, R153, R164 ;  /* 0x000000997979d224 */ /* 0x000fe200078e02a4 */
[----:B------:R-:W-:Y:S04]  /*3590*/  BSSY B1, `(.L_x_98) ;  /* 0x0000006000017945 */ /* 0x000fe80003800000 */
[----:B------:R0:W-:Y:S01]  /*35a0*/  @!P5 STG.E.U8 desc[UR36][R158.64+0x41], R121 ;  /* 0x000041799e00d986 */ /* 0x0001e2000c101124 */
[----:B------:R-:W-:Y:S05]  /*35b0*/  @P2 BRA `(.L_x_99) ;  /* 0x00000000000c2947 */ /* 0x000fea0003800000 */
[----:B--2---:R-:W3:Y:S02]  /*35c0*/  LDG.E.U8 R155, desc[UR36][R162.64+0x40] ;  /* 0x00004024a29b7981 */ /* 0x004ee4000c1e1100 */
[----:B---3--:R-:W-:-:S05]  /*35d0*/  PRMT R89, R155, 0x8880, RZ ;  /* 0x000088809b597816 */ /* 0x008fca00000000ff */
[----:B------:R-:W-:-:S07]  /*35e0*/  IMAD R164, R89, R154, RZ ;  /* 0x0000009a59a47224 */ /* 0x000fce00078e02ff */
.L_x_99:
[----:B------:R-:W-:Y:S05]  /*35f0*/  BSYNC B1 ;  /* 0x0000000000017941 */ /* 0x000fea0003800000 */
.L_x_98:
        /* <DEDUP_REMOVED lines=11> */
.L_x_101:
[----:B------:R-:W-:Y:S05]  /*36b0*/  BSYNC B1 ;  /* 0x0000000000017941 */ /* 0x000fea0003800000 */
.L_x_100:
[----:B------:R-:W-:Y:S01]  /*36c0*/  @!P4 IMAD R123, R123, R153, R164 ;  /* 0x000000997b7bc224 */ /* 0x000fe200078e02a4 */
[----:B------:R-:W-:Y:S04]  /*36d0*/  BSSY B1, `(.L_x_102) ;  /* 0x0000006000017945 */ /* 0x000fe80003800000 */
[----:B------:R0:W-:Y:S01]  /*36e0*/  @!P4 STG.E.U8 desc[UR36][R8.64+0x41], R123 ;  /* 0x0000417b0800c986 */ /* 0x0001e2000c101124 */
[----:B------:R-:W-:Y:S05]  /*36f0*/  @P3 BRA `(.L_x_103) ;  /* 0x00000000000c3947 */ /* 0x000fea0003800000 */
[----:B--2---:R-:W3:Y:S02]  /*3700*/  LDG.E.U8 R155, desc[UR36][R22.64+0x48] ;  /* 0x00004824169b7981 */ /* 0x004ee4000c1e1100 */
[----:B---3--:R-:W-:-:S05]  /*3710*/  PRMT R89, R155, 0x8880, RZ ;  /* 0x000088809b597816 */ /* 0x008fca00000000ff */
[----:B------:R-:W-:-:S07]  /*3720*/  IMAD R164, R89, R154, RZ ;  /* 0x0000009a59a47224 */ /* 0x000fce00078e02ff */
.L_x_103:
[----:B------:R-:W-:Y:S05]  /*3730*/  BSYNC B1 ;  /* 0x0000000000017941 */ /* 0x000fea0003800000 */
.L_x_102:
[----:B---3--:R-:W-:Y:S01]  /*3740*/  @!P3 IMAD R89, R124, R153, R164 ;  /* 0x000000997c59b224 */ /* 0x008fe200078e02a4 */
[----:B------:R-:W-:Y:S04]  /*3750*/  BSSY B1, `(.L_x_104) ;  /* 0x0000006000017945 */ /* 0x000fe80003800000 */
[----:B------:R3:W-:Y:S01]  /*3760*/  @!P3 STG.E.U8 desc[UR36][R158.64+0x48], R89 ;  /* 0x000048599e00b986 */ /* 0x0007e2000c101124 */
[----:B------:R-:W-:Y:S05]  /*3770*/  @P5 BRA `(.L_x_105) ;  /* 0x00000000000c5947 */ /* 0x000fea0003800000 */
[----:B--2---:R-:W3:Y:S02]  /*3780*/  LDG.E.U8 R155, desc[UR36][R22.64+0x49] ;  /* 0x00004924169b7981 */ /* 0x004ee4000c1e1100 */
[----:B---3--:R-:W-:-:S05]  /*3790*/  PRMT R89, R155, 0x8880, RZ ;  /* 0x000088809b597816 */ /* 0x008fca00000000ff */
[----:B------:R-:W-:-:S07]  /*37a0*/  IMAD R164, R89, R154, RZ ;  /* 0x0000009a59a47224 */ /* 0x000fce00078e02ff */
.L_x_105:
[----:B------:R-:W-:Y:S05]  /*37b0*/  BSYNC B1 ;  /* 0x0000000000017941 */ /* 0x000fea0003800000 */
.L_x_104:
[----:B------:R-:W-:Y:S01]  /*37c0*/  @!P5 IMAD R125, R125, R153, R164 ;  /* 0x000000997d7dd224 */ /* 0x000fe200078e02a4 */
[----:B------:R-:W-:Y:S04]  /*37d0*/  BSSY B1, `(.L_x_106) ;  /* 0x0000006000017945 */ /* 0x000fe80003800000 */
[----:B------:R0:W-:Y:S01]  /*37e0*/  @!P5 STG.E.U8 desc[UR36][R158.64+0x49], R125 ;  /* 0x0000497d9e00d986 */ /* 0x0001e2000c101124 */
[----:B------:R-:W-:Y:S05]  /*37f0*/  @P2 BRA `(.L_x_107) ;  /* 0x00000000000c2947 */ /* 0x000fea0003800000 */
[----:B--2---:R-:W3:Y:S02]  /*3800*/  LDG.E.U8 R155, desc[UR36][R162.64+0x48] ;  /* 0x00004824a29b7981 */ /* 0x004ee4000c1e1100 */
[----:B---3--:R-:W-:-:S05]  /*3810*/  PRMT R89, R155, 0x8880, RZ ;  /* 0x000088809b597816 */ /* 0x008fca00000000ff */
[----:B------:R-:W-:-:S07]  /*3820*/  IMAD R164, R89, R154, RZ ;  /* 0x0000009a59a47224 */ /* 0x000fce00078e02ff */
.L_x_107:
[----:B------:R-:W-:Y:S05]  /*3830*/  BSYNC B1 ;  /* 0x0000000000017941 */ /* 0x000fea0003800000 */
.L_x_106:
        /* <DEDUP_REMOVED lines=11> */
.L_x_109:
[----:B------:R-:W-:Y:S05]  /*38f0*/  BSYNC B1 ;  /* 0x0000000000017941 */ /* 0x000fea0003800000 */
.L_x_108:
[----:B------:R-:W-:Y:S01]  /*3900*/  @!P4 IMAD R127, R127, R153, R164 ;  /* 0x000000997f7fc224 */ /* 0x000fe200078e02a4 */
[----:B------:R-:W-:Y:S04]  /*3910*/  BSSY B1, `(.L_x_110) ;  /* 0x0000006000017945 */ /* 0x000fe80003800000 */
[----:B------:R0:W-:Y:S01]  /*3920*/  @!P4 STG.E.U8 desc[UR36][R8.64+0x49], R127 ;  /* 0x0000497f0800c986 */ /* 0x0001e2000c101124 */
[----:B------:R-:W-:Y:S05]  /*3930*/  @P3 BRA `(.L_x_111) ;  /* 0x00000000000c3947 */ /* 0x000fea0003800000 */
[----:B--2---:R-:W3:Y:S02]  /*3940*/  LDG.E.U8 R155, desc[UR36][R22.64+0x50] ;  /* 0x00005024169b7981 */ /* 0x004ee4000c1e1100 */
[----:B---3--:R-:W-:-:S05]  /*3950*/  PRMT R89, R155, 0x8880, RZ ;  /* 0x000088809b597816 */ /* 0x008fca00000000ff */
[----:B------:R-:W-:-:S07]  /*3960*/  IMAD R164, R89, R154, RZ ;  /* 0x0000009a59a47224 */ /* 0x000fce00078e02ff */
.L_x_111:
[----:B------:R-:W-:Y:S05]  /*3970*/  BSYNC B1 ;  /* 0x0000000000017941 */ /* 0x000fea0003800000 */
.L_x_110:
[----:B---3--:R-:W-:Y:S01]  /*3980*/  @!P3 IMAD R89, R128, R153, R164 ;  /* 0x000000998059b224 */ /* 0x008fe200078e02a4 */
[----:B------:R-:W-:Y:S04]  /*3990*/  BSSY B1, `(.L_x_112) ;  /* 0x0000006000017945 */ /* 0x000fe80003800000 */
[----:B------:R3:W-:Y:S01]  /*39a0*/  @!P3 STG.E.U8 desc[UR36][R158.64+0x50], R89 ;  /* 0x000050599e00b986 */ /* 0x0007e2000c101124 */
[----:B------:R-:W-:Y:S05]  /*39b0*/  @P5 BRA `(.L_x_113) ;  /* 0x00000000000c5947 */ /* 0x000fea0003800000 */
[----:B--2---:R-:W3:Y:S02]  /*39c0*/  LDG.E.U8 R155, desc[UR36][R22.64+0x51] ;  /* 0x00005124169b7981 */ /* 0x004ee4000c1e1100 */
[----:B---3--:R-:W-:-:S05]  /*39d0*/  PRMT R89, R155, 0x8880, RZ ;  /* 0x000088809b597816 */ /* 0x008fca00000000ff */
[----:B------:R-:W-:-:S07]  /*39e0*/  IMAD R164, R89, R154, RZ ;  /* 0x0000009a59a47224 */ /* 0x000fce00078e02ff */
.L_x_113:
[----:B------:R-:W-:Y:S05]  /*39f0*/  BSYNC B1 ;  /* 0x0000000000017941 */ /* 0x000fea0003800000 */
.L_x_112:
[----:B------:R-:W-:Y:S01]  /*3a00*/  @!P5 IMAD R129, R129, R153, R164 ;  /* 0x000000998181d224 */ /* 0x000fe200078e02a4 */
[----:B------:R-:W-:Y:S04]  /*3a10*/  BSSY B1, `(.L_x_114) ;  /* 0x0000006000017945 */ /* 0x000fe80003800000 */
[----:B------:R0:W-:Y:S01]  /*3a20*/  @!P5 STG.E.U8 desc[UR36][R158.64+0x51], R129 ;  /* 0x000051819e00d986 */ /* 0x0001e2000c101124 */
[----:B------:R-:W-:Y:S05]  /*3a30*/  @P2 BRA `(.L_x_115) ;  /* 0x00000000000c2947 */ /* 0x000fea0003800000 */
[----:B--2---:R-:W3:Y:S02]  /*3a40*/  LDG.E.U8 R155, desc[UR36][R162.64+0x50] ;  /* 0x00005024a29b7981 */ /* 0x004ee4000c1e1100 */
[----:B---3--:R-:W-:-:S05]  /*3a50*/  PRMT R89, R155, 0x8880, RZ ;  /* 0x000088809b597816 */ /* 0x008fca00000000ff */
[----:B------:R-:W-:-:S07]  /*3a60*/  IMAD R164, R89, R154, RZ ;  /* 0x0000009a59a47224 */ /* 0x000fce00078e02ff */
.L_x_115:
[----:B------:R-:W-:Y:S05]  /*3a70*/  BSYNC B1 ;  /* 0x0000000000017941 */ /* 0x000fea0003800000 */
.L_x_114:
        /* <DEDUP_REMOVED lines=11> */
.L_x_117:
[----:B------:R-:W-:Y:S05]  /*3b30*/  BSYNC B1 ;  /* 0x0000000000017941 */ /* 0x000fea0003800000 */
.L_x_116:
[----:B------:R-:W-:Y:S01]  /*3b40*/  @!P4 IMAD R131, R131, R153, R164 ;  /* 0x000000998383c224 */ /* 0x000fe200078e02a4 */
[----:B------:R-:W-:Y:S04]  /*3b50*/  BSSY B1, `(.L_x_118) ;  /* 0x0000006000017945 */ /* 0x000fe80003800000 */
[----:B------:R0:W-:Y:S01]  /*3b60*/  @!P4 STG.E.U8 desc[UR36][R8.64+0x51], R131 ;  /* 0x000051830800c986 */ /* 0x0001e2000c101124 */
[----:B------:R-:W-:Y:S05]  /*3b70*/  @P3 BRA `(.L_x_119) ;  /* 0x00000000000c3947 */ /* 0x000fea0003800000 */
[----:B--2---:R-:W3:Y:S02]  /*3b80*/  LDG.E.U8 R155, desc[UR36][R22.64+0x58] ;  /* 0x00005824169b7981 */ /* 0x004ee4000c1e1100 */
[----:B---3--:R-:W-:-:S05]  /*3b90*/  PRMT R89, R155, 0x8880, RZ ;  /* 0x000088809b597816 */ /* 0x008fca00000000ff */
[----:B------:R-:W-:-:S07]  /*3ba0*/  IMAD R164, R89, R154, RZ ;  /* 0x0000009a59a47224 */ /* 0x000fce00078e02ff */
.L_x_119:
[----:B------:R-:W-:Y:S05]  /*3bb0*/  BSYNC B1 ;  /* 0x0000000000017941 */ /* 0x000fea0003800000 */
.L_x_118:
[----:B---3--:R-:W-:Y:S01]  /*3bc0*/  @!P3 IMAD R89, R132, R153, R164 ;  /* 0x000000998459b224 */ /* 0x008fe200078e02a4 */
[----:B------:R-:W-:Y:S04]  /*3bd0*/  BSSY B1, `(.L_x_120) ;  /* 0x0000006000017945 */ /* 0x000fe80003800000 */
[----:B------:R3:W-:Y:S01]  /*3be0*/  @!P3 STG.E.U8 desc[UR36][R158.64+0x58], R89 ;  /* 0x000058599e00b986 */ /* 0x0007e2000c101124 */
[----:B------:R-:W-:Y:S05]  /*3bf0*/  @P5 BRA `(.L_x_121) ;  /* 0x00000000000c5947 */ /* 0x000fea0003800000 */
[----:B--2---:R-:W3:Y:S02]  /*3c00*/  LDG.E.U8 R155, desc[UR36][R22.64+0x59] ;  /* 0x00005924169b7981 */ /* 0x004ee4000c1e1100 */
[----:B---3--:R-:W-:-:S05]  /*3c10*/  PRMT R89, R155, 0x8880, RZ ;  /* 0x000088809b597816 */ /* 0x008fca00000000ff */
[----:B------:R-:W-:-:S07]  /*3c20*/  IMAD R164, R89, R154, RZ ;  /* 0x0000009a59a47224 */ /* 0x000fce00078e02ff */
.L_x_121:
[----:B------:R-:W-:Y:S05]  /*3c30*/  BSYNC B1 ;  /* 0x0000000000017941 */ /* 0x000fea0003800000 */
.L_x_120:
[----:B------:R-:W-:Y:S01]  /*3c40*/  @!P5 IMAD R133, R133, R153, R164 ;  /* 0x000000998585d224 */ /* 0x000fe200078e02a4 */
[----:B------:R-:W-:Y:S04]  /*3c50*/  BSSY B1, `(.L_x_122) ;  /* 0x0000006000017945 */ /* 0x000fe80003800000 */
[----:B------:R0:W-:Y:S01]  /*3c60*/  @!P5 STG.E.U8 desc[UR36][R158.64+0x59], R133 ;  /* 0x000059859e00d986 */ /* 0x0001e2000c101124 */
[----:B------:R-:W-:Y:S05]  /*3c70*/  @P2 BRA `(.L_x_123) ;  /* 0x00000000000c2947 */ /* 0x000fea0003800000 */
[----:B--2---:R-:W3:Y:S02]  /*3c80*/  LDG.E.U8 R155, desc[UR36][R162.64+0x58] ;  /* 0x00005824a29b7981 */ /* 0x004ee4000c1e1100 */
[----:B---3--:R-:W-:-:S05]  /*3c90*/  PRMT R89, R155, 0x8880, RZ ;  /* 0x000088809b597816 */ /* 0x008fca00000000ff */
[----:B------:R-:W-:-:S07]  /*3ca0*/  IMAD R164, R89, R154, RZ ;  /* 0x0000009a59a47224 */ /* 0x000fce00078e02ff */
.L_x_123:
[----:B------:R-:W-:Y:S05]  /*3cb0*/  BSYNC B1 ;  /* 0x0000000000017941 */ /* 0x000fea0003800000 */
.L_x_122:
        /* <DEDUP_REMOVED lines=11> */
.L_x_125:
[----:B------:R-:W-:Y:S05]  /*3d70*/  BSYNC B1 ;  /* 0x0000000000017941 */ /* 0x000fea0003800000 */
.L_x_124:
[----:B------:R-:W-:Y:S01]  /*3d80*/  @!P4 IMAD R135, R135, R153, R164 ;  /* 0x000000998787c224 */ /* 0x000fe200078e02a4 */
[----:B------:R-:W-:Y:S04]  /*3d90*/  BSSY B1, `(.L_x_126) ;  /* 0x0000006000017945 */ /* 0x000fe80003800000 */
[----:B------:R0:W-:Y:S01]  /*3da0*/  @!P4 STG.E.U8 desc[UR36][R8.64+0x59], R135 ;  /* 0x000059870800c986 */ /* 0x0001e2000c101124 */
[----:B------:R-:W-:Y:S05]  /*3db0*/  @P3 BRA `(.L_x_127) ;  /* 0x00000000000c3947 */ /* 0x000fea0003800000 */
[----:B--2---:R-:W3:Y:S02]  /*3dc0*/  LDG.E.U8 R155, desc[UR36][R22.64+0x60] ;  /* 0x00006024169b7981 */ /* 0x004ee4000c1e1100 */
[----:B---3--:R-:W-:-:S05]  /*3dd0*/  PRMT R89, R155, 0x8880, RZ ;  /* 0x000088809b597816 */ /* 0x008fca00000000ff */
[----:B------:R-:W-:-:S07]  /*3de0*/  IMAD R164, R89, R154, RZ ;  /* 0x0000009a59a47224 */ /* 0x000fce00078e02ff */
.L_x_127:
[----:B------:R-:W-:Y:S05]  /*3df0*/  BSYNC B1 ;  /* 0x0000000000017941 */ /* 0x000fea0003800000 */
.L_x_126:
[----:B---3--:R-:W-:Y:S01]  /*3e00*/  @!P3 IMAD R89, R136, R153, R164 ;  /* 0x000000998859b224 */ /* 0x008fe200078e02a4 */
[----:B------:R-:W-:Y:S04]  /*3e10*/  BSSY B1, `(.L_x_128) ;  /* 0x0000006000017945 */ /* 0x000fe80003800000 */
[----:B------:R3:W-:Y:S01]  /*3e20*/  @!P3 STG.E.U8 desc[UR36][R158.64+0x60], R89 ;  /* 0x000060599e00b986 */ /* 0x0007e2000c101124 */
[----:B------:R-:W-:Y:S05]  /*3e30*/  @P5 BRA `(.L_x_129) ;  /* 0x00000000000c5947 */ /* 0x000fea0003800000 */
[----:B--2---:R-:W3:Y:S02]  /*3e40*/  LDG.E.U8 R155, desc[UR36][R22.64+0x61] ;  /* 0x00006124169b7981 */ /* 0x004ee4000c1e1100 */
[----:B---3--:R-:W-:-:S05]  /*3e50*/  PRMT R89, R155, 0x8880, RZ ;  /* 0x000088809b597816 */ /* 0x008fca00000000ff */
[----:B------:R-:W-:-:S07]  /*3e60*/  IMAD R164, R89, R154, RZ ;  /* 0x0000009a59a47224 */ /* 0x000fce00078e02ff */
.L_x_129:
[----:B------:R-:W-:Y:S05]  /*3e70*/  BSYNC B1 ;  /* 0x0000000000017941 */ /* 0x000fea0003800000 */
.L_x_128:
[----:B------:R-:W-:Y:S01]  /*3e80*/  @!P5 IMAD R137, R137, R153, R164 ;  /* 0x000000998989d224 */ /* 0x000fe200078e02a4 */
[----:B------:R-:W-:Y:S04]  /*3e90*/  BSSY B1, `(.L_x_130) ;  /* 0x0000006000017945 */ /* 0x000fe80003800000 */
[----:B------:R0:W-:Y:S01]  /*3ea0*/  @!P5 STG.E.U8 desc[UR36][R158.64+0x61], R137 ;  /* 0x000061899e00d986 */ /* 0x0001e2000c101124 */
[----:B------:R-:W-:Y:S05]  /*3eb0*/  @P2 BRA `(.L_x_131) ;  /* 0x00000000000c2947 */ /* 0x000fea0003800000 */
[----:B--2---:R-:W3:Y:S02]  /*3ec0*/  LDG.E.U8 R155, desc[UR36][R162.64+0x60] ;  /* 0x00006024a29b7981 */ /* 0x004ee4000c1e1100 */
[----:B---3--:R-:W-:-:S05]  /*3ed0*/  PRMT R89, R155, 0x8880, RZ ;  /* 0x000088809b597816 */ /* 0x008fca00000000ff */
[----:B------:R-:W-:-:S07]  /*3ee0*/  IMAD R164, R89, R154, RZ ;  /* 0x0000009a59a47224 */ /* 0x000fce00078e02ff */
.L_x_131:
[----:B------:R-:W-:Y:S05]  /*3ef0*/  BSYNC B1 ;  /* 0x0000000000017941 */ /* 0x000fea0003800000 */
.L_x_130:
        /* <DEDUP_REMOVED lines=11> */
.L_x_133:
[----:B------:R-:W-:Y:S05]  /*3fb0*/  BSYNC B1 ;  /* 0x0000000000017941 */ /* 0x000fea0003800000 */
.L_x_132:
[----:B------:R-:W-:Y:S01]  /*3fc0*/  @!P4 IMAD R139, R139, R153, R164 ;  /* 0x000000998b8bc224 */ /* 0x000fe200078e02a4 */
[----:B------:R-:W-:Y:S04]  /*3fd0*/  BSSY B1, `(.L_x_134) ;  /* 0x0000006000017945 */ /* 0x000fe80003800000 */
[----:B------:R0:W-:Y:S01]  /*3fe0*/  @!P4 STG.E.U8 desc[UR36][R8.64+0x61], R139 ;  /* 0x0000618b0800c986 */ /* 0x0001e2000c101124 */
[----:B------:R-:W-:Y:S05]  /*3ff0*/  @P3 BRA `(.L_x_135) ;  /* 0x00000000000c3947 */ /* 0x000fea0003800000 */
[----:B--2---:R-:W3:Y:S02]  /*4000*/  LDG.E.U8 R155, desc[UR36][R22.64+0x68] ;  /* 0x00006824169b7981 */ /* 0x004ee4000c1e1100 */
[----:B---3--:R-:W-:-:S05]  /*4010*/  PRMT R89, R155, 0x8880, RZ ;  /* 0x000088809b597816 */ /* 0x008fca00000000ff */
[----:B------:R-:W-:-:S07]  /*4020*/  IMAD R164, R89, R154, RZ ;  /* 0x0000009a59a47224 */ /* 0x000fce00078e02ff */
.L_x_135:
[----:B------:R-:W-:Y:S05]  /*4030*/  BSYNC B1 ;  /* 0x0000000000017941 */ /* 0x000fea0003800000 */
.L_x_134:
[----:B---3--:R-:W-:Y:S01]  /*4040*/  @!P3 IMAD R89, R140, R153, R164 ;  /* 0x000000998c59b224 */ /* 0x008fe200078e02a4 */
[----:B------:R-:W-:Y:S04]  /*4050*/  BSSY B1, `(.L_x_136) ;  /* 0x0000006000017945 */ /* 0x000fe80003800000 */
[----:B------:R3:W-:Y:S01]  /*4060*/  @!P3 STG.E.U8 desc[UR36][R158.64+0x68], R89 ;  /* 0x000068599e00b986 */ /* 0x0007e2000c101124 */
[----:B------:R-:W-:Y:S05]  /*4070*/  @P5 BRA `(.L_x_137) ;  /* 0x00000000000c5947 */ /* 0x000fea0003800000 */
[----:B--2---:R-:W3:Y:S02]  /*4080*/  LDG.E.U8 R155, desc[UR36][R22.64+0x69] ;  /* 0x00006924169b7981 */ /* 0x004ee4000c1e1100 */
[----:B---3--:R-:W-:-:S05]  /*4090*/  PRMT R89, R155, 0x8880, RZ ;  /* 0x000088809b597816 */ /* 0x008fca00000000ff */
[----:B------:R-:W-:-:S07]  /*40a0*/  IMAD R164, R89, R154, RZ ;  /* 0x0000009a59a47224 */ /* 0x000fce00078e02ff */
.L_x_137:
[----:B------:R-:W-:Y:S05]  /*40b0*/  BSYNC B1 ;  /* 0x0000000000017941 */ /* 0x000fea0003800000 */
.L_x_136:
[----:B------:R-:W-:Y:S01]  /*40c0*/  @!P5 IMAD R141, R141, R153, R164 ;  /* 0x000000998d8dd224 */ /* 0x000fe200078e02a4 */
[----:B------:R-:W-:Y:S04]  /*40d0*/  BSSY B1, `(.L_x_138) ;  /* 0x0000006000017945 */ /* 0x000fe80003800000 */
[----:B------:R0:W-:Y:S01]  /*40e0*/  @!P5 STG.E.U8 desc[UR36][R158.64+0x69], R141 ;  /* 0x0000698d9e00d986 */ /* 0x0001e2000c101124 */
[----:B------:R-:W-:Y:S05]  /*40f0*/  @P2 BRA `(.L_x_139) ;  /* 0x00000000000c2947 */ /* 0x000fea0003800000 */
[----:B--2---:R-:W3:Y:S02]  /*4100*/  LDG.E.U8 R155, desc[UR36][R162.64+0x68] ;  /* 0x00006824a29b7981 */ /* 0x004ee4000c1e1100 */
[----:B---3--:R-:W-:-:S05]  /*4110*/  PRMT R89, R155, 0x8880, RZ ;  /* 0x000088809b597816 */ /* 0x008fca00000000ff */
[----:B------:R-:W-:-:S07]  /*4120*/  IMAD R164, R89, R154, RZ ;  /* 0x0000009a59a47224 */ /* 0x000fce00078e02ff */
.L_x_139:
[----:B------:R-:W-:Y:S05]  /*4130*/  BSYNC B1 ;  /* 0x0000000000017941 */ /* 0x000fea0003800000 */
.L_x_138:
        /* <DEDUP_REMOVED lines=11> */
.L_x_141:
[----:B------:R-:W-:Y:S05]  /*41f0*/  BSYNC B1 ;  /* 0x0000000000017941 */ /* 0x000fea0003800000 */
.L_x_140:
[----:B------:R-:W-:Y:S01]  /*4200*/  @!P4 IMAD R143, R143, R153, R164 ;  /* 0x000000998f8fc224 */ /* 0x000fe200078e02a4 */
[----:B------:R-:W-:Y:S04]  /*4210*/  BSSY B1, `(.L_x_142) ;  /* 0x0000006000017945 */ /* 0x000fe80003800000 */
[----:B------:R0:W-:Y:S01]  /*4220*/  @!P4 STG.E.U8 desc[UR36][R8.64+0x69], R143 ;  /* 0x0000698f0800c986 */ /* 0x0001e2000c101124 */
[----:B------:R-:W-:Y:S05]  /*4230*/  @P3 BRA `(.L_x_143) ;  /* 0x00000000000c3947 */ /* 0x000fea0003800000 */
[----:B--2---:R-:W3:Y:S02]  /*4240*/  LDG.E.U8 R155, desc[UR36][R22.64+0x70] ;  /* 0x00007024169b7981 */ /* 0x004ee4000c1e1100 */
[----:B---3--:R-:W-:-:S05]  /*4250*/  PRMT R89, R155, 0x8880, RZ ;  /* 0x000088809b597816 */ /* 0x008fca00000000ff */
[----:B------:R-:W-:-:S07]  /*4260*/  IMAD R164, R89, R154, RZ ;  /* 0x0000009a59a47224 */ /* 0x000fce00078e02ff */
.L_x_143:
[----:B------:R-:W-:Y:S05]  /*4270*/  BSYNC B1 ;  /* 0x0000000000017941 */ /* 0x000fea0003800000 */
.L_x_142:
[----:B---3--:R-:W-:Y:S01]  /*4280*/  @!P3 IMAD R89, R144, R153, R164 ;  /* 0x000000999059b224 */ /* 0x008fe200078e02a4 */
[----:B------:R-:W-:Y:S04]  /*4290*/  BSSY B1, `(.L_x_144) ;  /* 0x0000006000017945 */ /* 0x000fe80003800000 */
[----:B------:R3:W-:Y:S01]  /*42a0*/  @!P3 STG.E.U8 desc[UR36][R158.64+0x70], R89 ;  /* 0x000070599e00b986 */ /* 0x0007e2000c101124 */
[----:B------:R-:W-:Y:S05]  /*42b0*/  @P5 BRA `(.L_x_145) ;  /* 0x00000000000c5947 */ /* 0x000fea0003800000 */
[----:B--2---:R-:W3:Y:S02]  /*42c0*/  LDG.E.U8 R155, desc[UR36][R22.64+0x71] ;  /* 0x00007124169b7981 */ /* 0x004ee4000c1e1100 */
[----:B---3--:R-:W-:-:S05]  /*42d0*/  PRMT R89, R155, 0x8880, RZ ;  /* 0x000088809b597816 */ /* 0x008fca00000000ff */
[----:B------:R-:W-:-:S07]  /*42e0*/  IMAD R164, R89, R154, RZ ;  /* 0x0000009a59a47224 */ /* 0x000fce00078e02ff */
.L_x_145:
[----:B------:R-:W-:Y:S05]  /*42f0*/  BSYNC B1 ;  /* 0x0000000000017941 */ /* 0x000fea0003800000 */
.L_x_144:
[----:B------:R-:W-:Y:S01]  /*4300*/  @!P5 IMAD R145, R145, R153, R164 ;  /* 0x000000999191d224 */ /* 0x000fe200078e02a4 */
[----:B------:R-:W-:Y:S04]  /*4310*/  BSSY B1, `(.L_x_146) ;  /* 0x0000006000017945 */ /* 0x000fe80003800000 */
[----:B------:R0:W-:Y:S01]  /*4320*/  @!P5 STG.E.U8 desc[UR36][R158.64+0x71], R145 ;  /* 0x000071919e00d986 */ /* 0x0001e2000c101124 */
[----:B------:R-:W-:Y:S05]  /*4330*/  @P2 BRA `(.L_x_147) ;  /* 0x00000000000c2947 */ /* 0x000fea0003800000 */
[----:B--2---:R-:W3:Y:S02]  /*4340*/  LDG.E.U8 R155, desc[UR36][R162.64+0x70] ;  /* 0x00007024a29b7981 */ /* 0x004ee4000c1e1100 */
[----:B---3--:R-:W-:-:S05]  /*4350*/  PRMT R89, R155, 0x8880, RZ ;  /* 0x000088809b597816 */ /* 0x008fca00000000ff */
[----:B------:R-:W-:-:S07]  /*4360*/  IMAD R164, R89, R154, RZ ;  /* 0x0000009a59a47224 */ /* 0x000fce00078e02ff */
.L_x_147:
[----:B------:R-:W-:Y:S05]  /*4370*/  BSYNC B1 ;  /* 0x0000000000017941 */ /* 0x000fea0003800000 */
.L_x_146:
[C---:B------:R-:W-:Y:S01]  /*4380*/  ISETP.LT.OR P4, PT, R3.reuse, 0x72, !P1 ;  /* 0x000000720300780c */ /* 0x040fe20004f81670 */
[----:B---3--:R-:W-:Y:S01]  /*4390*/  @!P2 IMAD R89, R146, R153, R164 ;  /* 0x000000999259a224 */ /* 0x008fe200078e02a4 */
[----:B------:R-:W-:Y:S01]  /*43a0*/  BSSY B1, `(.L_x_148) ;  /* 0x000000b000017945 */ /* 0x000fe20003800000 */
[----:B------:R-:W-:Y:S02]  /*43b0*/  ISETP.LT.OR P3, PT, R3, 0x79, !P0 ;  /* 0x000000790300780c */ /* 0x000fe40004761670 */
[----:B------:R-:W-:Y:S01]  /*43c0*/  IADD3 R165, P5, R165, 0x80, RZ ;  /* 0x00000080a5a57810 */ /* 0x000fe20007fbe0ff */
[----:B------:R3:W-:Y:S01]  /*43d0*/  @!P2 STG.E.U8 desc[UR36][R8.64+0x70], R89 ;  /* 0x000070590800a986 */ /* 0x0007e2000c101124 */
[C---:B------:R-:W-:Y:S02]  /*43e0*/  ISETP.LT.OR P2, PT, R3.reuse, 0x79, !P1 ;  /* 0x000000790300780c */ /* 0x040fe40004f41670 */
[C---:B------:R-:W-:Y:S02]  /*43f0*/  ISETP.LT.OR P0, PT, R3.reuse, 0x7a, !P0 ;  /* 0x0000007a0300780c */ /* 0x040fe40004701670 */
[----:B------:R-:W-:-:S02]  /*4400*/  ISETP.LT.OR P1, PT, R3, 0x7a, !P1 ;  /* 0x0000007a0300780c */ /* 0x000fc40004f21670 */
[----:B------:R-:W-:Y:S11]  /*4410*/  @P4 BRA `(.L_x_149) ;  /* 0x00000000000c4947 */ /* 0x000ff60003800000 */
[----:B--2---:R-:W3:Y:S02]  /*4420*/  LDG.E.U8 R155, desc[UR36][R162.64+0x71] ;  /* 0x00007124a29b7981 */ /* 0x004ee4000c1e1100 */
[----:B---3--:R-:W-:-:S05]  /*4430*/  PRMT R89, R155, 0x8880, RZ ;  /* 0x000088809b597816 */ /* 0x008fca00000000ff */
[----:B------:R-:W-:-:S07]  /*4440*/  IMAD R164, R89, R154, RZ ;  /* 0x0000009a59a47224 */ /* 0x000fce00078e02ff */
.L_x_149:
[----:B------:R-:W-:Y:S05]  /*4450*/  BSYNC B1 ;  /* 0x0000000000017941 */ /* 0x000fea0003800000 */
.L_x_148:
[----:B------:R-:W-:Y:S01]  /*4460*/  @!P4 IMAD R147, R147, R153, R164 ;  /* 0x000000999393c224 */ /* 0x000fe200078e02a4 */
[----:B------:R-:W-:Y:S04]  /*4470*/  BSSY B1, `(.L_x_150) ;  /* 0x0000006000017945 */ /* 0x000fe80003800000 */
[----:B------:R0:W-:Y:S01]  /*4480*/  @!P4 STG.E.U8 desc[UR36][R8.64+0x71], R147 ;  /* 0x000071930800c986 */ /* 0x0001e2000c101124 */
[----:B------:R-:W-:Y:S05]  /*4490*/  @P3 BRA `(.L_x_151) ;  /* 0x00000000000c3947 */ /* 0x000fea0003800000 */
[----:B--2---:R-:W3:Y:S02]  /*44a0*/  LDG.E.U8 R155, desc[UR36][R22.64+0x78] ;  /* 0x00007824169b7981 */ /* 0x004ee4000c1e1100 */
[----:B---3--:R-:W-:-:S05]  /*44b0*/  PRMT R89, R155, 0x8880, RZ ;  /* 0x000088809b597816 */ /* 0x008fca00000000ff */
[----:B------:R-:W-:-:S07]  /*44c0*/  IMAD R164, R89, R154, RZ ;  /* 0x0000009a59a47224 */ /* 0x000fce00078e02ff */
.L_x_151:
[----:B------:R-:W-:Y:S05]  /*44d0*/  BSYNC B1 ;  /* 0x0000000000017941 */ /* 0x000fea0003800000 */
.L_x_150:
[----:B---3--:R-:W-:Y:S01]  /*44e0*/  @!P3 IMAD R89, R148, R153, R164 ;  /* 0x000000999459b224 */ /* 0x008fe200078e02a4 */
[----:B------:R-:W-:Y:S01]  /*44f0*/  BSSY B1, `(.L_x_152) ;  /* 0x0000007000017945 */ /* 0x000fe20003800000 */
[----:B----4-:R-:W-:-:S03]  /*4500*/  IMAD.X R91, RZ, RZ, R5, P5 ;  /* 0x000000ffff5b7224 */ /* 0x010fc600028e0605 */
[----:B------:R3:W-:Y:S01]  /*4510*/  @!P3 STG.E.U8 desc[UR36][R158.64+0x78], R89 ;  /* 0x000078599e00b986 */ /* 0x0007e2000c101124 */
[----:B------:R-:W-:Y:S05]  /*4520*/  @P0 BRA `(.L_x_153) ;  /* 0x00000000000c0947 */ /* 0x000fea0003800000 */
[----:B--2---:R-:W2:Y:S02]  /*4530*/  LDG.E.U8 R155, desc[UR36][R22.64+0x79] ;  /* 0x00007924169b7981 */ /* 0x004ea4000c1e1100 */
[----:B--2---:R-:W-:-:S05]  /*4540*/  PRMT R5, R155, 0x8880, RZ ;  /* 0x000088809b057816 */ /* 0x004fca00000000ff */
[----:B------:R-:W-:-:S07]  /*4550*/  IMAD R164, R5, R154, RZ ;  /* 0x0000009a05a47224 */ /* 0x000fce00078e02ff */
.L_x_153:
[----:B------:R-:W-:Y:S05]  /*4560*/  BSYNC B1 ;  /* 0x0000000000017941 */ /* 0x000fea0003800000 */
.L_x_152:
[----:B------:R-:W-:Y:S01]  /*4570*/  @!P0 IMAD R149, R149, R153, R164 ;  /* 0x0000009995958224 */ /* 0x000fe200078e02a4 */
[----:B------:R-:W-:Y:S01]  /*4580*/  BSSY B1, `(.L_x_154) ;  /* 0x0000007000017945 */ /* 0x000fe20003800000 */
[----:B------:R-:W-:-:S03]  /*4590*/  IMAD R4, R91, R156, RZ ;  /* 0x0000009c5b047224 */ /* 0x000fc600078e02ff */
[----:B------:R4:W-:Y:S01]  /*45a0*/  @!P0 STG.E.U8 desc[UR36][R158.64+0x79], R149 ;  /* 0x000079959e008986 */ /* 0x0009e2000c101124 */
[----:B------:R-:W-:Y:S05]  /*45b0*/  @P2 BRA `(.L_x_155) ;  /* 0x00000000000c2947 */ /* 0x000fea0003800000 */
[----:B--2---:R-:W2:Y:S02]  /*45c0*/  LDG.E.U8 R155, desc[UR36][R162.64+0x78] ;  /* 0x00007824a29b7981 */ /* 0x004ea4000c1e1100 */
[----:B--2---:R-:W-:-:S05]  /*45d0*/  PRMT R5, R155, 0x8880, RZ ;  /* 0x000088809b057816 */ /* 0x004fca00000000ff */
[----:B------:R-:W-:-:S07]  /*45e0*/  IMAD R164, R5, R154, RZ ;  /* 0x0000009a05a47224 */ /* 0x000fce00078e02ff */
.L_x_155:
[----:B------:R-:W-:Y:S05]  /*45f0*/  BSYNC B1 ;  /* 0x0000000000017941 */ /* 0x000fea0003800000 */
.L_x_154:
[----:B------:R-:W-:Y:S01]  /*4600*/  @!P2 IMAD R5, R150, R153, R164 ;  /* 0x000000999605a224 */ /* 0x000fe200078e02a4 */
[----:B------:R-:W-:Y:S01]  /*4610*/  BSSY B1, `(.L_x_156) ;  /* 0x0000009000017945 */ /* 0x000fe20003800000 */
[C---:B0-----:R-:W-:Y:S02]  /*4620*/  IMAD R23, R165.reuse, R157, R4 ;  /* 0x0000009da5177224 */ /* 0x041fe400078e0204 */
[CC--:B------:R-:W-:Y:S01]  /*4630*/  IMAD.WIDE.U32 R160, R165.reuse, R156.reuse, R160 ;  /* 0x0000009ca5a07225 */ /* 0x0c0fe200078e00a0 */
[----:B------:R0:W-:Y:S03]  /*4640*/  @!P2 STG.E.U8 desc[UR36][R8.64+0x78], R5 ;  /* 0x000078050800a986 */ /* 0x0001e6000c101124 */
[----:B------:R-:W-:Y:S01]  /*4650*/  IMAD.WIDE.U32 R156, R165, R156, R20 ;  /* 0x0000009ca59c7225 */ /* 0x000fe200078e0014 */
[----:B------:R-:W-:Y:S06]  /*4660*/  @P1 BRA `(.L_x_157) ;  /* 0x00000000000c1947 */ /* 0x000fec0003800000 */
[----:B--2---:R-:W0:Y:S02]  /*4670*/  LDG.E.U8 R155, desc[UR36][R162.64+0x79] ;  /* 0x00007924a29b7981 */ /* 0x004e24000c1e1100 */
[----:B0-----:R-:W-:-:S05]  /*4680*/  PRMT R5, R155, 0x8880, RZ ;  /* 0x000088809b057816 */ /* 0x001fca00000000ff */
[----:B------:R-:W-:-:S07]  /*4690*/  IMAD R164, R5, R154, RZ ;  /* 0x0000009a05a47224 */ /* 0x000fce00078e02ff */
.L_x_157:
[----:B------:R-:W-:Y:S05]  /*46a0*/  BSYNC B1 ;  /* 0x0000000000017941 */ /* 0x000fea0003800000 */
.L_x_156:
[----:B------:R-:W-:Y:S01]  /*46b0*/  @!P1 IMAD R151, R151, R153, R164 ;  /* 0x0000009997979224 */ /* 0x000fe200078e02a4 */
[----:B------:R-:W-:Y:S01]  /*46c0*/  ISETP.GE.AND P2, PT, R0, 0x81, PT ;  /* 0x000000810000780c */ /* 0x000fe20003f46270 */
[----:B------:R-:W-:Y:S01]  /*46d0*/  BSSY B1, `(.L_x_158) ;  /* 0x000000c000017945 */ /* 0x000fe20003800000 */
[----:B------:R-:W-:Y:S02]  /*46e0*/  IADD3 R4, P5, R156, R12, RZ ;  /* 0x0000000c9c047210 */ /* 0x000fe40007fbe0ff */
[----:B------:R1:W-:Y:S01]  /*46f0*/  @!P1 STG.E.U8 desc[UR36][R8.64+0x79], R151 ;  /* 0x0000799708009986 */ /* 0x0003e2000c101124 */
[----:B------:R-:W-:Y:S02]  /*4700*/  ISETP.LT.OR P1, PT, R3, 0x1, !P2 ;  /* 0x000000010300780c */ /* 0x000fe40005721670 */
[----:B0-----:R-:W-:Y:S02]  /*4710*/  IADD3.X R5, R13, R157, R23, P5, !PT ;  /* 0x0000009d0d057210 */ /* 0x001fe40002ffe417 */
[----:B------:R-:W-:-:S02]  /*4720*/  ISETP.GE.AND P0, PT, R0, 0x89, PT ;  /* 0x000000890000780c */ /* 0x000fc40003f06270 */
[----:B------:R-:W-:Y:S02]  /*4730*/  IADD3 R12, P4, P3, R14, R12, R160 ;  /* 0x0000000c0e0c7210 */ /* 0x000fe40007b9e0a0 */
[----:B------:R-:W-:-:S05]  /*4740*/  ISETP.LT.OR P5, PT, R3, 0x2, !P2 ;  /* 0x000000020300780c */ /* 0x000fca00057a1670 */
[----:B-1----:R-:W-:Y:S08]  /*4750*/  @P1 BRA `(.L_x_159) ;  /* 0x00000000000c1947 */ /* 0x002ff00003800000 */
[----:B--2---:R-:W2:Y:S02]  /*4760*/  LDG.E.U8 R155, desc[UR36][R4.64] ;  /* 0x00000024049b7981 */ /* 0x004ea4000c1e1100 */
[----:B--2---:R-:W-:-:S05]  /*4770*/  PRMT R9, R155, 0x8880, RZ ;  /* 0x000088809b097816 */ /* 0x004fca00000000ff */
[----:B------:R-:W-:-:S07]  /*4780*/  IMAD R164, R9, R154, RZ ;  /* 0x0000009a09a47224 */ /* 0x000fce00078e02ff */
.L_x_159:
[----:B------:R-:W-:Y:S05]  /*4790*/  BSYNC B1 ;  /* 0x0000000000017941 */ /* 0x000fea0003800000 */
.L_x_158:
[----:B------:R-:W-:Y:S01]  /*47a0*/  @!P1 IMAD R9, R24, R153, R164 ;  /* 0x0000009918099224 */ /* 0x000fe200078e02a4 */
[----:B------:R-:W-:Y:S01]  /*47b0*/  BSSY B1, `(.L_x_160) ;  /* 0x0000007000017945 */ /* 0x000fe20003800000 */
[----:B------:R-:W-:-:S03]  /*47c0*/  IMAD.IADD R160, R23, 0x1, R161 ;  /* 0x0000000117a07824 */ /* 0x000fc600078e02a1 */
[----:B------:R0:W-:Y:S01]  /*47d0*/  @!P1 STG.E.U8 desc[UR36][R6.64], R9 ;  /* 0x0000000906009986 */ /* 0x0001e2000c101124 */
[----:B------:R-:W-:Y:S05]  /*47e0*/  @P5 BRA `(.L_x_161) ;  /* 0x00000000000c5947 */ /* 0x000fea0003800000 */
[----:B--2---:R-:W0:Y:S02]  /*47f0*/  LDG.E.U8 R155, desc[UR36][R4.64+0x1] ;  /* 0x00000124049b7981 */ /* 0x004e24000c1e1100 */
[----:B0-----:R-:W-:-:S05]  /*4800*/  PRMT R9, R155, 0x8880, RZ ;  /* 0x000088809b097816 */ /* 0x001fca00000000ff */
[----:B------:R-:W-:-:S07]  /*4810*/  IMAD R164, R9, R154, RZ ;  /* 0x0000009a09a47224 */ /* 0x000fce00078e02ff */
.L_x_161:
[----:B------:R-:W-:Y:S05]  /*4820*/  BSYNC B1 ;  /* 0x0000000000017941 */ /* 0x000fea0003800000 */
.L_x_160:
[----:B------:R-:W-:Y:S01]  /*4830*/  ISETP.LT.OR P1, PT, R3, 0x1, !P0 ;  /* 0x000000010300780c */ /* 0x000fe20004721670 */
[----:B------:R-:W-:Y:S01]  /*4840*/  @!P5 IMAD R25, R25, R153, R164 ;  /* 0x000000991919d224 */ /* 0x000fe200078e02a4 */
[----:B------:R-:W-:Y:S01]  /*4850*/  BSSY B1, `(.L_x_162) ;  /* 0x000000a000017945 */ /* 0x000fe20003800000 */
[----:B------:R-:W-:Y:S02]  /*4860*/  IADD3.X R13, R21, R13, R160, P4, P3 ;  /* 0x0000000d150d7210 */ /* 0x000fe400027e64a0 */
[C---:B------:R-:W-:Y:S01]  /*4870*/  ISETP.LT.OR P4, PT, R3.reuse, 0x2, !P0 ;  /* 0x000000020300780c */ /* 0x040fe20004781670 */
[----:B------:R1:W-:Y:S01]  /*4880*/  @!P5 STG.E.U8 desc[UR36][R6.64+0x1], R25 ;  /* 0x000001190600d986 */ /* 0x0003e2000c101124 */
[C---:B------:R-:W-:Y:S02]  /*4890*/  ISETP.LT.OR P5, PT, R3.reuse, 0x9, !P2 ;  /* 0x000000090300780c */ /* 0x040fe400057a1670 */
[----:B------:R-:W-:-:S04]  /*48a0*/  ISETP.LT.OR P3, PT, R3, 0xa, !P2 ;  /* 0x0000000a0300780c */ /* 0x000fc80005761670 */
[----:B------:R-:W-:Y:S09]  /*48b0*/  @P1 BRA `(.L_x_163) ;  /* 0x00000000000c1947 */ /* 0x000ff20003800000 */
[----:B--2---:R-:W0:Y:S02]  /*48c0*/  LDG.E.U8 R155, desc[UR36][R12.64] ;  /* 0x000000240c9b7981 */ /* 0x004e24000c1e1100 */
[----:B0-----:R-:W-:-:S05]  /*48d0*/  PRMT R9, R155, 0x8880, RZ ;  /* 0x000088809b097816 */ /* 0x001fca00000000ff */
[----:B------:R-:W-:-:S07]  /*48e0*/  IMAD R164, R9, R154, RZ ;  /* 0x0000009a09a47224 */ /* 0x000fce00078e02ff */
.L_x_163:
[----:B------:R-:W-:Y:S05]  /*48f0*/  BSYNC B1 ;  /* 0x0000000000017941 */ /* 0x000fea0003800000 */
.L_x_162:
[----:B0-----:R-:W-:Y:S01]  /*4900*/  @!P1 IMAD R9, R26, R153, R164 ;  /* 0x000000991a099224 */ /* 0x001fe200078e02a4 */
[----:B------:R-:W-:Y:S04]  /*4910*/  BSSY B1, `(.L_x_164) ;  /* 0x0000006000017945 */ /* 0x000fe80003800000 */
[----:B------:R0:W-:Y:S01]  /*4920*/  @!P1 STG.E.U8 desc[UR36][R10.64], R9 ;  /* 0x000000090a009986 */ /* 0x0001e2000c101124 */
[----:B------:R-:W-:Y:S05]  /*4930*/  @P4 BRA `(.L_x_165) ;  /* 0x00000000000c4947 */ /* 0x000fea0003800000 */
[----:B--2---:R-:W0:Y:S02]  /*4940*/  LDG.E.U8 R155, desc[UR36][R12.64+0x1] ;  /* 0x000001240c9b7981 */ /* 0x004e24000c1e1100 */
[----:B0-----:R-:W-:-:S05]  /*4950*/  PRMT R9, R155, 0x8880, RZ ;  /* 0x000088809b097816 */ /* 0x001fca00000000ff */
[----:B------:R-:W-:-:S07]  /*4960*/  IMAD R164, R9, R154, RZ ;  /* 0x0000009a09a47224 */ /* 0x000fce00078e02ff */
.L_x_165:
[----:B------:R-:W-:Y:S05]  /*4970*/  BSYNC B1 ;  /* 0x0000000000017941 */ /* 0x000fea0003800000 */
.L_x_164:
[----:B------:R-:W-:Y:S01]  /*4980*/  @!P4 IMAD R27, R27, R153, R164 ;  /* 0x000000991b1bc224 */ /* 0x000fe200078e02a4 */
[----:B------:R-:W-:Y:S04]  /*4990*/  BSSY B1, `(.L_x_166) ;  /* 0x0000006000017945 */ /* 0x000fe80003800000 */
[----:B------:R0:W-:Y:S01]  /*49a0*/  @!P4 STG.E.U8 desc[UR36][R10.64+0x1], R27 ;  /* 0x0000011b0a00c986 */ /* 0x0001e2000c101124 */
[----:B------:R-:W-:Y:S05]  /*49b0*/  @P5 BRA `(.L_x_167) ;  /* 0x00000000000c5947 */ /* 0x000fea0003800000 */
[----:B--2---:R-:W0:Y:S02]  /*49c0*/  LDG.E.U8 R155, desc[UR36][R4.64+0x8] ;  /* 0x00000824049b7981 */ /* 0x004e24000c1e1100 */
[----:B0-----:R-:W-:-:S05]  /*49d0*/  PRMT R9, R155, 0x8880, RZ ;  /* 0x000088809b097816 */ /* 0x001fca00000000ff */
[----:B------:R-:W-:-:S07]  /*49e0*/  IMAD R164, R9, R154, RZ ;  /* 0x0000009a09a47224 */ /* 0x000fce00078e02ff */
.L_x_167:
[----:B------:R-:W-:Y:S05]  /*49f0*/  BSYNC B1 ;  /* 0x0000000000017941 */ /* 0x000fea0003800000 */
.L_x_166:
[----:B0-----:R-:W-:Y:S01]  /*4a00*/  @!P5 IMAD R9, R28, R153, R164 ;  /* 0x000000991c09d224 */ /* 0x001fe200078e02a4 */
[----:B------:R-:W-:Y:S04]  /*4a10*/  BSSY B1, `(.L_x_168) ;  /* 0x0000006000017945 */ /* 0x000fe80003800000 */
[----:B------:R0:W-:Y:S01]  /*4a20*/  @!P5 STG.E.U8 desc[UR36][R6.64+0x8], R9 ;  /* 0x000008090600d986 */ /* 0x0001e2000c101124 */
[----:B------:R-:W-:Y:S05]  /*4a30*/  @P3 BRA `(.L_x_169) ;  /* 0x00000000000c3947 */ /* 0x000fea0003800000 */
[----:B--2---:R-:W0:Y:S02]  /*4a40*/  LDG.E.U8 R155, desc[UR36][R4.64+0x9] ;  /* 0x00000924049b7981 */ /* 0x004e24000c1e1100 */
[----:B0-----:R-:W-:-:S05]  /*4a50*/  PRMT R9, R155, 0x8880, RZ ;  /* 0x000088809b097816 */ /* 0x001fca00000000ff */
[----:B------:R-:W-:-:S07]  /*4a60*/  IMAD R164, R9, R154, RZ ;  /* 0x0000009a09a47224 */ /* 0x000fce00078e02ff */
.L_x_169:
[----:B------:R-:W-:Y:S05]  /*4a70*/  BSYNC B1 ;  /* 0x0000000000017941 */ /* 0x000fea0003800000 */
.L_x_168:
[----:B------:R-:W-:Y:S01]  /*4a80*/  ISETP.LT.OR P5, PT, R3, 0x9, !P0 ;  /* 0x000000090300780c */ /* 0x000fe200047a1670 */
[----:B------:R-:W-:Y:S01]  /*4a90*/  @!P3 IMAD R29, R29, R153, R164 ;  /* 0x000000991d1db224 */ /* 0x000fe200078e02a4 */
[----:B------:R-:W-:Y:S01]  /*4aa0*/  BSSY B1, `(.L_x_170) ;  /* 0x0000009000017945 */ /* 0x000fe20003800000 */
[C---:B------:R-:W-:Y:S02]  /*4ab0*/  ISETP.LT.OR P4, PT, R3.reuse, 0xa, !P0 ;  /* 0x0000000a0300780c */ /* 0x040fe40004781670 */
[C---:B------:R-:W-:Y:S01]  /*4ac0*/  ISETP.LT.OR P1, PT, R3.reuse, 0x12, !P2 ;  /* 0x000000120300780c */ /* 0x040fe20005721670 */
[----:B------:R0:W-:Y:S01]  /*4ad0*/  @!P3 STG.E.U8 desc[UR36][R6.64+0x9], R29 ;  /* 0x0000091d0600b986 */ /* 0x0001e2000c101124 */
[----:B------:R-:W-:-:S06]  /*4ae0*/  ISETP.LT.OR P3, PT, R3, 0x11, !P2 ;  /* 0x000000110300780c */ /* 0x000fcc0005761670 */
[----:B------:R-:W-:Y:S07]  /*4af0*/  @P5 BRA `(.L_x_171) ;  /* 0x00000000000c5947 */ /* 0x000fee0003800000 */
[----:B--2---:R-:W0:Y:S02]  /*4b00*/  LDG.E.U8 R155, desc[UR36][R12.64+0x8] ;  /* 0x000008240c9b7981 */ /* 0x004e24000c1e1100 */
[----:B0-----:R-:W-:-:S05]  /*4b10*/  PRMT R9, R155, 0x8880, RZ ;  /* 0x000088809b097816 */ /* 0x001fca00000000ff */
[----:B------:R-:W-:-:S07]  /*4b20*/  IMAD R164, R9, R154, RZ ;  /* 0x0000009a09a47224 */ /* 0x000fce00078e02ff */
.L_x_171:
[----:B------:R-:W-:Y:S05]  /*4b30*/  BSYNC B1 ;  /* 0x0000000000017941 */ /* 0x000fea0003800000 */
.L_x_170:
[----:B0-----:R-:W-:Y:S01]  /*4b40*/  @!P5 IMAD R9, R30, R153, R164 ;  /* 0x000000991e09d224 */ /* 0x001fe200078e02a4 */
[----:B------:R-:W-:Y:S04]  /*4b50*/  BSSY B1, `(.L_x_172) ;  /* 0x0000006000017945 */ /* 0x000fe80003800000 */
[----:B------:R0:W-:Y:S01]  /*4b60*/  @!P5 STG.E.U8 desc[UR36][R10.64+0x8], R9 ;  /* 0x000008090a00d986 */ /* 0x0001e2000c101124 */
[----:B------:R-:W-:Y:S05]  /*4b70*/  @P4 BRA `(.L_x_173) ;  /* 0x00000000000c4947 */ /* 0x000fea0003800000 */
[----:B--2---:R-:W0:Y:S02]  /*4b80*/  LDG.E.U8 R155, desc[UR36][R12.64+0x9] ;  /* 0x000009240c9b7981 */ /* 0x004e24000c1e1100 */
[----:B0-----:R-:W-:-:S05]  /*4b90*/  PRMT R9, R155, 0x8880, RZ ;  /* 0x000088809b097816 */ /* 0x001fca00000000ff */
[----:B------:R-:W-:-:S07]  /*4ba0*/  IMAD R164, R9, R154, RZ ;  /* 0x0000009a09a47224 */ /* 0x000fce00078e02ff */
.L_x_173:
[----:B------:R-:W-:Y:S05]  /*4bb0*/  BSYNC B1 ;  /* 0x0000000000017941 */ /* 0x000fea0003800000 */
.L_x_172:
[----:B------:R-:W-:Y:S01]  /*4bc0*/  @!P4 IMAD R31, R31, R153, R164 ;  /* 0x000000991f1fc224 */ /* 0x000fe200078e02a4 */
[----:B------:R-:W-:Y:S04]  /*4bd0*/  BSSY B1, `(.L_x_174) ;  /* 0x0000006000017945 */ /* 0x000fe80003800000 */
[----:B------:R0:W-:Y:S01]  /*4be0*/  @!P4 STG.E.U8 desc[UR36][R10.64+0x9], R31 ;  /* 0x0000091f0a00c986 */ /* 0x0001e2000c101124 */
[----:B------:R-:W-:Y:S05]  /*4bf0*/  @P3 BRA `(.L_x_175) ;  /* 0x00000000000c3947 */ /* 0x000fea0003800000 */
[----:B--2---:R-:W0:Y:S02]  /*4c00*/  LDG.E.U8 R155, desc[UR36][R4.64+0x10] ;  /* 0x00001024049b7981 */ /* 0x004e24000c1e1100 */
[----:B0-----:R-:W-:-:S05]  /*4c10*/  PRMT R9, R155, 0x8880, RZ ;  /* 0x000088809b097816 */ /* 0x001fca00000000ff */
[----:B------:R-:W-:-:S07]  /*4c20*/  IMAD R164, R9, R154, RZ ;  /* 0x0000009a09a47224 */ /* 0x000fce00078e02ff */
.L_x_175:
[----:B------:R-:W-:Y:S05]  /*4c30*/  BSYNC B1 ;  /* 0x0000000000017941 */ /* 0x000fea0003800000 */
.L_x_174:
[----:B0-----:R-:W-:Y:S01]  /*4c40*/  @!P3 IMAD R9, R32, R153, R164 ;  /* 0x000000992009b224 */ /* 0x001fe200078e02a4 */
[----:B------:R-:W-:Y:S04]  /*4c50*/  BSSY B1, `(.L_x_176) ;  /* 0x0000006000017945 */ /* 0x000fe80003800000 */
[----:B------:R0:W-:Y:S01]  /*4c60*/  @!P3 STG.E.U8 desc[UR36][R6.64+0x10], R9 ;  /* 0x000010090600b986 */ /* 0x0001e2000c101124 */
[----:B------:R-:W-:Y:S05]  /*4c70*/  @P1 BRA `(.L_x_177) ;  /* 0x00000000000c1947 */ /* 0x000fea0003800000 */
[----:B--2---:R-:W0:Y:S02]  /*4c80*/  LDG.E.U8 R155, desc[UR36][R4.64+0x11] ;  /* 0x00001124049b7981 */ /* 0x004e24000c1e1100 */
[----:B0-----:R-:W-:-:S05]  /*4c90*/  PRMT R9, R155, 0x8880, RZ ;  /* 0x000088809b097816 */ /* 0x001fca00000000ff */
[----:B------:R-:W-:-:S07]  /*4ca0*/  IMAD R164, R9, R154, RZ ;  /* 0x0000009a09a47224 */ /* 0x000fce00078e02ff */
.L_x_177:
[----:B------:R-:W-:Y:S05]  /*4cb0*/  BSYNC B1 ;  /* 0x0000000000017941 */ /* 0x000fea0003800000 */
.L_x_176:
        /* <DEDUP_REMOVED lines=11> */
.L_x_179:
[----:B------:R-:W-:Y:S05]  /*4d70*/  BSYNC B1 ;  /* 0x0000000000017941 */ /* 0x000fea0003800000 */
.L_x_178:
[----:B0-----:R-:W-:Y:S01]  /*4d80*/  @!P4 IMAD R9, R34, R153, R164 ;  /* 0x000000992209c224 */ /* 0x001fe200078e02a4 */
[----:B------:R-:W-:Y:S04]  /*4d90*/  BSSY B1, `(.L_x_180) ;  /* 0x0000006000017945 */ /* 0x000fe80003800000 */
[----:B------:R0:W-:Y:S01]  /*4da0*/  @!P4 STG.E.U8 desc[UR36][R10.64+0x10], R9 ;  /* 0x000010090a00c986 */ /* 0x0001e2000c101124 */
[----:B------:R-:W-:Y:S05]  /*4db0*/  @P3 BRA `(.L_x_181) ;  /* 0x00000000000c3947 */ /* 0x000fea0003800000 */
[----:B--2---:R-:W0:Y:S02]  /*4dc0*/  LDG.E.U8 R155, desc[UR36][R12.64+0x11] ;  /* 0x000011240c9b7981 */ /* 0x004e24000c1e1100 */
[----:B0-----:R-:W-:-:S05]  /*4dd0*/  PRMT R9, R155, 0x8880, RZ ;  /* 0x000088809b097816 */ /* 0x001fca00000000ff */
[----:B------:R-:W-:-:S07]  /*4de0*/  IMAD R164, R9, R154, RZ ;  /* 0x0000009a09a47224 */ /* 0x000fce00078e02ff */
.L_x_181:
[----:B------:R-:W-:Y:S05]  /*4df0*/  BSYNC B1 ;  /* 0x0000000000017941 */ /* 0x000fea0003800000 */
.L_x_180:
[----:B------:R-:W-:Y:S01]  /*4e00*/  @!P3 IMAD R35, R35, R153, R164 ;  /* 0x000000992323b224 */ /* 0x000fe200078e02a4 */
[----:B------:R-:W-:Y:S04]  /*4e10*/  BSSY B1, `(.L_x_182) ;  /* 0x0000006000017945 */ /* 0x000fe80003800000 */
[----:B------:R0:W-:Y:S01]  /*4e20*/  @!P3 STG.E.U8 desc[UR36][R10.64+0x11], R35 ;  /* 0x000011230a00b986 */ /* 0x0001e2000c101124 */
[----:B------:R-:W-:Y:S05]  /*4e30*/  @P5 BRA `(.L_x_183) ;  /* 0x00000000000c5947 */ /* 0x000fea0003800000 */
[----:B--2---:R-:W0:Y:S02]  /*4e40*/  LDG.E.U8 R155, desc[UR36][R4.64+0x18] ;  /* 0x00001824049b7981 */ /* 0x004e24000c1e1100 */
[----:B0-----:R-:W-:-:S05]  /*4e50*/  PRMT R9, R155, 0x8880, RZ ;  /* 0x000088809b097816 */ /* 0x001fca00000000ff */
[----:B------:R-:W-:-:S07]  /*4e60*/  IMAD R164, R9, R154, RZ ;  /* 0x0000009a09a47224 */ /* 0x000fce00078e02ff */
.L_x_183:
[----:B------:R-:W-:Y:S05]  /*4e70*/  BSYNC B1 ;  /* 0x0000000000017941 */ /* 0x000fea0003800000 */
.L_x_182:
[----:B0-----:R-:W-:Y:S01]  /*4e80*/  @!P5 IMAD R9, R36, R153, R164 ;  /* 0x000000992409d224 */ /* 0x001fe200078e02a4 */
[----:B------:R-:W-:Y:S04]  /*4e90*/  BSSY B1, `(.L_x_184) ;  /* 0x0000006000017945 */ /* 0x000fe80003800000 */
[----:B------:R0:W-:Y:S01]  /*4ea0*/  @!P5 STG.E.U8 desc[UR36][R6.64+0x18], R9 ;  /* 0x000018090600d986 */ /* 0x0001e2000c101124 */
[----:B------:R-:W-:Y:S05]  /*4eb0*/  @P1 BRA `(.L_x_185) ;  /* 0x00000000000c1947 */ /* 0x000fea0003800000 */
[----:B--2---:R-:W0:Y:S02]  /*4ec0*/  LDG.E.U8 R155, desc[UR36][R4.64+0x19] ;  /* 0x00001924049b7981 */ /* 0x004e24000c1e1100 */
[----:B0-----:R-:W-:-:S05]  /*4ed0*/  PRMT R9, R155, 0x8880, RZ ;  /* 0x000088809b097816 */ /* 0x001fca00000000ff */
[----:B------:R-:W-:-:S07]  /*4ee0*/  IMAD R164, R9, R154, RZ ;  /* 0x0000009a09a47224 */ /* 0x000fce00078e02ff */
.L_x_185:
[----:B------:R-:W-:Y:S05]  /*4ef0*/  BSYNC B1 ;  /* 0x0000000000017941 */ /* 0x000fea0003800000 */
.L_x_184:
        /* <DEDUP_REMOVED lines=11> */
.L_x_187:
[----:B------:R-:W-:Y:S05]  /*4fb0*/  BSYNC B1 ;  /* 0x0000000000017941 */ /* 0x000fea0003800000 */
.L_x_186:
[----:B0-----:R-:W-:Y:S01]  /*4fc0*/  @!P4 IMAD R9, R38, R153, R164 ;  /* 0x000000992609c224 */ /* 0x001fe200078e02a4 */
[----:B------:R-:W-:Y:S04]  /*4fd0*/  BSSY B1, `(.L_x_188) ;  /* 0x0000006000017945 */ /* 0x000fe80003800000 */
[----:B------:R0:W-:Y:S01]  /*4fe0*/  @!P4 STG.E.U8 desc[UR36][R10.64+0x18], R9 ;  /* 0x000018090a00c986 */ /* 0x0001e2000c101124 */
[----:B------:R-:W-:Y:S05]  /*4ff0*/  @P3 BRA `(.L_x_189) ;  /* 0x00000000000c3947 */ /* 0x000fea0003800000 */
[----:B--2---:R-:W0:Y:S02]  /*5000*/  LDG.E.U8 R155, desc[UR36][R12.64+0x19] ;  /* 0x000019240c9b7981 */ /* 0x004e24000c1e1100 */
[----:B0-----:R-:W-:-:S05]  /*5010*/  PRMT R9, R155, 0x8880, RZ ;  /* 0x000088809b097816 */ /* 0x001fca00000000ff */
[----:B------:R-:W-:-:S07]  /*5020*/  IMAD R164, R9, R154, RZ ;  /* 0x0000009a09a47224 */ /* 0x000fce00078e02ff */
.L_x_189:
[----:B------:R-:W-:Y:S05]  /*5030*/  BSYNC B1 ;  /* 0x0000000000017941 */ /* 0x000fea0003800000 */
.L_x_188:
[----:B------:R-:W-:Y:S01]  /*5040*/  @!P3 IMAD R39, R39, R153, R164 ;  /* 0x000000992727b224 */ /* 0x000fe200078e02a4 */
[----:B------:R-:W-:Y:S04]  /*5050*/  BSSY B1, `(.L_x_190) ;  /* 0x0000006000017945 */ /* 0x000fe80003800000 */
[----:B------:R0:W-:Y:S01]  /*5060*/  @!P3 STG.E.U8 desc[UR36][R10.64+0x19], R39 ;  /* 0x000019270a00b986 */ /* 0x0001e2000c101124 */
[----:B------:R-:W-:Y:S05]  /*5070*/  @P5 BRA `(.L_x_191) ;  /* 0x00000000000c5947 */ /* 0x000fea0003800000 */
[----:B--2---:R-:W0:Y:S02]  /*5080*/  LDG.E.U8 R155, desc[UR36][R4.64+0x20] ;  /* 0x00002024049b7981 */ /* 0x004e24000c1e1100 */
[----:B0-----:R-:W-:-:S05]  /*5090*/  PRMT R9, R155, 0x8880, RZ ;  /* 0x000088809b097816 */ /* 0x001fca00000000ff */
[----:B------:R-:W-:-:S07]  /*50a0*/  IMAD R164, R9, R154, RZ ;  /* 0x0000009a09a47224 */ /* 0x000fce00078e02ff */
.L_x_191:
[----:B------:R-:W-:Y:S05]  /*50b0*/  BSYNC B1 ;  /* 0x0000000000017941 */ /* 0x000fea0003800000 */
.L_x_190:
[----:B0-----:R-:W-:Y:S01]  /*50c0*/  @!P5 IMAD R9, R40, R153, R164 ;  /* 0x000000992809d224 */ /* 0x001fe200078e02a4 */
[----:B------:R-:W-:Y:S04]  /*50d0*/  BSSY B1, `(.L_x_192) ;  /* 0x0000006000017945 */ /* 0x000fe80003800000 */
[----:B------:R0:W-:Y:S01]  /*50e0*/  @!P5 STG.E.U8 desc[UR36][R6.64+0x20], R9 ;  /* 0x000020090600d986 */ /* 0x0001e2000c101124 */
[----:B------:R-:W-:Y:S05]  /*50f0*/  @P1 BRA `(.L_x_193) ;  /* 0x00000000000c1947 */ /* 0x000fea0003800000 */
[----:B--2---:R-:W0:Y:S02]  /*5100*/  LDG.E.U8 R155, desc[UR36][R4.64+0x21] ;  /* 0x00002124049b7981 */ /* 0x004e24000c1e1100 */
[----:B0-----:R-:W-:-:S05]  /*5110*/  PRMT R9, R155, 0x8880, RZ ;  /* 0x000088809b097816 */ /* 0x001fca00000000ff */
[----:B------:R-:W-:-:S07]  /*5120*/  IMAD R164, R9, R154, RZ ;  /* 0x0000009a09a47224 */ /* 0x000fce00078e02ff */
.L_x_193:
[----:B------:R-:W-:Y:S05]  /*5130*/  BSYNC B1 ;  /* 0x0000000000017941 */ /* 0x000fea0003800000 */
.L_x_192:
        /* <DEDUP_REMOVED lines=11> */
.L_x_195:
[----:B------:R-:W-:Y:S05]  /*51f0*/  BSYNC B1 ;  /* 0x0000000000017941 */ /* 0x000fea0003800000 */
.L_x_194:
[----:B0-----:R-:W-:Y:S01]  /*5200*/  @!P4 IMAD R9, R42, R153, R164 ;  /* 0x000000992a09c224 */ /* 0x001fe200078e02a4 */
[----:B------:R-:W-:Y:S04]  /*5210*/  BSSY B1, `(.L_x_196) ;  /* 0x0000006000017945 */ /* 0x000fe80003800000 */
[----:B------:R0:W-:Y:S01]  /*5220*/  @!P4 STG.E.U8 desc[UR36][R10.64+0x20], R9 ;  /* 0x000020090a00c986 */ /* 0x0001e2000c101124 */
[----:B------:R-:W-:Y:S05]  /*5230*/  @P3 BRA `(.L_x_197) ;  /* 0x00000000000c3947 */ /* 0x000fea0003800000 */
[----:B--2---:R-:W0:Y:S02]  /*5240*/  LDG.E.U8 R155, desc[UR36][R12.64+0x21] ;  /* 0x000021240c9b7981 */ /* 0x004e24000c1e1100 */
[----:B0-----:R-:W-:-:S05]  /*5250*/  PRMT R9, R155, 0x8880, RZ ;  /* 0x000088809b097816 */ /* 0x001fca00000000ff */
[----:B------:R-:W-:-:S07]  /*5260*/  IMAD R164, R9, R154, RZ ;  /* 0x0000009a09a47224 */ /* 0x000fce00078e02ff */
.L_x_197:
[----:B------:R-:W-:Y:S05]  /*5270*/  BSYNC B1 ;  /* 0x0000000000017941 */ /* 0x000fea0003800000 */
.L_x_196:
[----:B------:R-:W-:Y:S01]  /*5280*/  @!P3 IMAD R43, R43, R153, R164 ;  /* 0x000000992b2bb224 */ /* 0x000fe200078e02a4 */
[----:B------:R-:W-:Y:S04]  /*5290*/  BSSY B1, `(.L_x_198) ;  /* 0x0000006000017945 */ /* 0x000fe80003800000 */
[----:B------:R0:W-:Y:S01]  /*52a0*/  @!P3 STG.E.U8 desc[UR36][R10.64+0x21], R43 ;  /* 0x0000212b0a00b986 */ /* 0x0001e2000c101124 */
[----:B------:R-:W-:Y:S05]  /*52b0*/  @P5 BRA `(.L_x_199) ;  /* 0x00000000000c5947 */ /* 0x000fea0003800000 */
[----:B--2---:R-:W0:Y:S02]  /*52c0*/  LDG.E.U8 R155, desc[UR36][R4.64+0x28] ;  /* 0x00002824049b7981 */ /* 0x004e24000c1e1100 */
[----:B0-----:R-:W-:-:S05]  /*52d0*/  PRMT R9, R155, 0x8880, RZ ;  /* 0x000088809b097816 */ /* 0x001fca00000000ff */
[----:B------:R-:W-:-:S07]  /*52e0*/  IMAD R164, R9, R154, RZ ;  /* 0x0000009a09a47224 */ /* 0x000fce00078e02ff */
.L_x_199:
[----:B------:R-:W-:Y:S05]  /*52f0*/  BSYNC B1 ;  /* 0x0000000000017941 */ /* 0x000fea0003800000 */
.L_x_198:
[----:B0-----:R-:W-:Y:S01]  /*5300*/  @!P5 IMAD R9, R44, R153, R164 ;  /* 0x000000992c09d224 */ /* 0x001fe200078e02a4 */
[----:B------:R-:W-:Y:S04]  /*5310*/  BSSY B1, `(.L_x_200) ;  /* 0x0000006000017945 */ /* 0x000fe80003800000 */
[----:B------:R0:W-:Y:S01]  /*5320*/  @!P5 STG.E.U8 desc[UR36][R6.64+0x28], R9 ;  /* 0x000028090600d986 */ /* 0x0001e2000c101124 */
[----:B------:R-:W-:Y:S05]  /*5330*/  @P1 BRA `(.L_x_201) ;  /* 0x00000000000c1947 */ /* 0x000fea0003800000 */
[----:B--2---:R-:W0:Y:S02]  /*5340*/  LDG.E.U8 R155, desc[UR36][R4.64+0x29] ;  /* 0x00002924049b7981 */ /* 0x004e24000c1e1100 */
[----:B0-----:R-:W-:-:S05]  /*5350*/  PRMT R9, R155, 0x8880, RZ ;  /* 0x000088809b097816 */ /* 0x001fca00000000ff */
[----:B------:R-:W-:-:S07]  /*5360*/  IMAD R164, R9, R154, RZ ;  /* 0x0000009a09a47224 */ /* 0x000fce00078e02ff */
.L_x_201:
[----:B------:R-:W-:Y:S05]  /*5370*/  BSYNC B1 ;  /* 0x0000000000017941 */ /* 0x000fea0003800000 */
.L_x_200:
        /* <DEDUP_REMOVED lines=11> */
.L_x_203:
[----:B------:R-:W-:Y:S05]  /*5430*/  BSYNC B1 ;  /* 0x0000000000017941 */ /* 0x000fea0003800000 */
.L_x_202:
[----:B0-----:R-:W-:Y:S01]  /*5440*/  @!P4 IMAD R9, R46, R153, R164 ;  /* 0x000000992e09c224 */ /* 0x001fe200078e02a4 */
[----:B------:R-:W-:Y:S04]  /*5450*/  BSSY B1, `(.L_x_204) ;  /* 0x0000006000017945 */ /* 0x000fe80003800000 */
[----:B------:R0:W-:Y:S01]  /*5460*/  @!P4 STG.E.U8 desc[UR36][R10.64+0x28], R9 ;  /* 0x000028090a00c986 */ /* 0x0001e2000c101124 */
[----:B------:R-:W-:Y:S05]  /*5470*/  @P3 BRA `(.L_x_205) ;  /* 0x00000000000c3947 */ /* 0x000fea0003800000 */
[----:B--2---:R-:W0:Y:S02]  /*5480*/  LDG.E.U8 R155, desc[UR36][R12.64+0x29] ;  /* 0x000029240c9b7981 */ /* 0x004e24000c1e1100 */
[----:B0-----:R-:W-:-:S05]  /*5490*/  PRMT R9, R155, 0x8880, RZ ;  /* 0x000088809b097816 */ /* 0x001fca00000000ff */
[----:B------:R-:W-:-:S07]  /*54a0*/  IMAD R164, R9, R154, RZ ;  /* 0x0000009a09a47224 */ /* 0x000fce00078e02ff */
.L_x_205:
[----:B------:R-:W-:Y:S05]  /*54b0*/  BSYNC B1 ;  /* 0x0000000000017941 */ /* 0x000fea0003800000 */
.L_x_204:
[----:B------:R-:W-:Y:S01]  /*54c0*/  @!P3 IMAD R47, R47, R153, R164 ;  /* 0x000000992f2fb224 */ /* 0x000fe200078e02a4 */
[----:B------:R-:W-:Y:S04]  /*54d0*/  BSSY B1, `(.L_x_206) ;  /* 0x0000006000017945 */ /* 0x000fe80003800000 */
[----:B------:R0:W-:Y:S01]  /*54e0*/  @!P3 STG.E.U8 desc[UR36][R10.64+0x29], R47 ;  /* 0x0000292f0a00b986 */ /* 0x0001e2000c101124 */
[----:B------:R-:W-:Y:S05]  /*54f0*/  @P5 BRA `(.L_x_207) ;  /* 0x00000000000c5947 */ /* 0x000fea0003800000 */
[----:B--2---:R-:W0:Y:S02]  /*5500*/  LDG.E.U8 R155, desc[UR36][R4.64+0x30] ;  /* 0x00003024049b7981 */ /* 0x004e24000c1e1100 */
[----:B0-----:R-:W-:-:S05]  /*5510*/  PRMT R9, R155, 0x8880, RZ ;  /* 0x000088809b097816 */ /* 0x001fca00000000ff */
[----:B------:R-:W-:-:S07]  /*5520*/  IMAD R164, R9, R154, RZ ;  /* 0x0000009a09a47224 */ /* 0x000fce00078e02ff */
.L_x_207:
[----:B------:R-:W-:Y:S05]  /*5530*/  BSYNC B1 ;  /* 0x0000000000017941 */ /* 0x000fea0003800000 */
.L_x_206:
[----:B0-----:R-:W-:Y:S01]  /*5540*/  @!P5 IMAD R9, R48, R153, R164 ;  /* 0x000000993009d224 */ /* 0x001fe200078e02a4 */
[----:B------:R-:W-:Y:S04]  /*5550*/  BSSY B1, `(.L_x_208) ;  /* 0x0000006000017945 */ /* 0x000fe80003800000 */
[----:B------:R0:W-:Y:S01]  /*5560*/  @!P5 STG.E.U8 desc[UR36][R6.64+0x30], R9 ;  /* 0x000030090600d986 */ /* 0x0001e2000c101124 */
[----:B------:R-:W-:Y:S05]  /*5570*/  @P1 BRA `(.L_x_209) ;  /* 0x00000000000c1947 */ /* 0x000fea0003800000 */
[----:B--2---:R-:W0:Y:S02]  /*5580*/  LDG.E.U8 R155, desc[UR36][R4.64+0x31] ;  /* 0x00003124049b7981 */ /* 0x004e24000c1e1100 */
[----:B0-----:R-:W-:-:S05]  /*5590*/  PRMT R9, R155, 0x8880, RZ ;  /* 0x000088809b097816 */ /* 0x001fca00000000ff */
[----:B------:R-:W-:-:S07]  /*55a0*/  IMAD R164, R9, R154, RZ ;  /* 0x0000009a09a47224 */ /* 0x000fce00078e02ff */
.L_x_209:
[----:B------:R-:W-:Y:S05]  /*55b0*/  BSYNC B1 ;  /* 0x0000000000017941 */ /* 0x000fea0003800000 */
.L_x_208:
        /* <DEDUP_REMOVED lines=11> */
.L_x_211:
[----:B------:R-:W-:Y:S05]  /*5670*/  BSYNC B1 ;  /* 0x0000000000017941 */ /* 0x000fea0003800000 */
.L_x_210:
[----:B0-----:R-:W-:Y:S01]  /*5680*/  @!P4 IMAD R9, R50, R153, R164 ;  /* 0x000000993209c224 */ /* 0x001fe200078e02a4 */
[----:B------:R-:W-:Y:S04]  /*5690*/  BSSY B1, `(.L_x_212) ;  /* 0x0000006000017945 */ /* 0x000fe80003800000 */
[----:B------:R0:W-:Y:S01]  /*56a0*/  @!P4 STG.E.U8 desc[UR36][R10.64+0x30], R9 ;  /* 0x000030090a00c986 */ /* 0x0001e2000c101124 */
[----:B------:R-:W-:Y:S05]  /*56b0*/  @P3 BRA `(.L_x_213) ;  /* 0x00000000000c3947 */ /* 0x000fea0003800000 */
[----:B--2---:R-:W0:Y:S02]  /*56c0*/  LDG.E.U8 R155, desc[UR36][R12.64+0x31] ;  /* 0x000031240c9b7981 */ /* 0x004e24000c1e1100 */
[----:B0-----:R-:W-:-:S05]  /*56d0*/  PRMT R9, R155, 0x8880, RZ ;  /* 0x000088809b097816 */ /* 0x001fca00000000ff */
[----:B------:R-:W-:-:S07]  /*56e0*/  IMAD R164, R9, R154, RZ ;  /* 0x0000009a09a47224 */ /* 0x000fce00078e02ff */
.L_x_213:
[----:B------:R-:W-:Y:S05]  /*56f0*/  BSYNC B1 ;  /* 0x0000000000017941 */ /* 0x000fea0003800000 */
.L_x_212:
[----:B------:R-:W-:Y:S01]  /*5700*/  @!P3 IMAD R51, R51, R153, R164 ;  /* 0x000000993333b224 */ /* 0x000fe200078e02a4 */
[----:B------:R-:W-:Y:S04]  /*5710*/  BSSY B1, `(.L_x_214) ;  /* 0x0000006000017945 */ /* 0x000fe80003800000 */
[----:B------:R0:W-:Y:S01]  /*5720*/  @!P3 STG.E.U8 desc[UR36][R10.64+0x31], R51 ;  /* 0x000031330a00b986 */ /* 0x0001e2000c101124 */
[----:B------:R-:W-:Y:S05]  /*5730*/  @P5 BRA `(.L_x_215) ;  /* 0x00000000000c5947 */ /* 0x000fea0003800000 */
[----:B--2---:R-:W0:Y:S02]  /*5740*/  LDG.E.U8 R155, desc[UR36][R4.64+0x38] ;  /* 0x00003824049b7981 */ /* 0x004e24000c1e1100 */
[----:B0-----:R-:W-:-:S05]  /*5750*/  PRMT R9, R155, 0x8880, RZ ;  /* 0x000088809b097816 */ /* 0x001fca00000000ff */
[----:B------:R-:W-:-:S07]  /*5760*/  IMAD R164, R9, R154, RZ ;  /* 0x0000009a09a47224 */ /* 0x000fce00078e02ff */
.L_x_215:
[----:B------:R-:W-:Y:S05]  /*5770*/  BSYNC B1 ;  /* 0x0000000000017941 */ /* 0x000fea0003800000 */
.L_x_214:
[----:B0-----:R-:W-:Y:S01]  /*5780*/  @!P5 IMAD R9, R52, R153, R164 ;  /* 0x000000993409d224 */ /* 0x001fe200078e02a4 */
[----:B------:R-:W-:Y:S04]  /*5790*/  BSSY B1, `(.L_x_216) ;  /* 0x0000006000017945 */ /* 0x000fe80003800000 */
[----:B------:R0:W-:Y:S01]  /*57a0*/  @!P5 STG.E.U8 desc[UR36][R6.64+0x38], R9 ;  /* 0x000038090600d986 */ /* 0x0001e2000c101124 */
[----:B------:R-:W-:Y:S05]  /*57b0*/  @P1 BRA `(.L_x_217) ;  /* 0x00000000000c1947 */ /* 0x000fea0003800000 */
[----:B--2---:R-:W0:Y:S02]  /*57c0*/  LDG.E.U8 R155, desc[UR36][R4.64+0x39] ;  /* 0x00003924049b7981 */ /* 0x004e24000c1e1100 */
[----:B0-----:R-:W-:-:S05]  /*57d0*/  PRMT R9, R155, 0x8880, RZ ;  /* 0x000088809b097816 */ /* 0x001fca00000000ff */
[----:B------:R-:W-:-:S07]  /*57e0*/  IMAD R164, R9, R154, RZ ;  /* 0x0000009a09a47224 */ /* 0x000fce00078e02ff */
.L_x_217:
[----:B------:R-:W-:Y:S05]  /*57f0*/  BSYNC B1 ;  /* 0x0000000000017941 */ /* 0x000fea0003800000 */
.L_x_216:
        /* <DEDUP_REMOVED lines=11> */
.L_x_219:
[----:B------:R-:W-:Y:S05]  /*58b0*/  BSYNC B1 ;  /* 0x0000000000017941 */ /* 0x000fea0003800000 */
.L_x_218:
[----:B0-----:R-:W-:Y:S01]  /*58c0*/  @!P4 IMAD R9, R54, R153, R164 ;  /* 0x000000993609c224 */ /* 0x001fe200078e02a4 */
[----:B------:R-:W-:Y:S04]  /*58d0*/  BSSY B1, `(.L_x_220) ;  /* 0x0000006000017945 */ /* 0x000fe80003800000 */
[----:B------:R0:W-:Y:S01]  /*58e0*/  @!P4 STG.E.U8 desc[UR36][R10.64+0x38], R9 ;  /* 0x000038090a00c986 */ /* 0x0001e2000c101124 */
[----:B------:R-:W-:Y:S05]  /*58f0*/  @P3 BRA `(.L_x_221) ;  /* 0x00000000000c3947 */ /* 0x000fea0003800000 */
[----:B--2---:R-:W0:Y:S02]  /*5900*/  LDG.E.U8 R155, desc[UR36][R12.64+0x39] ;  /* 0x000039240c9b7981 */ /* 0x004e24000c1e1100 */
[----:B0-----:R-:W-:-:S05]  /*5910*/  PRMT R9, R155, 0x8880, RZ ;  /* 0x000088809b097816 */ /* 0x001fca00000000ff */
[----:B------:R-:W-:-:S07]  /*5920*/  IMAD R164, R9, R154, RZ ;  /* 0x0000009a09a47224 */ /* 0x000fce00078e02ff */
.L_x_221:
[----:B------:R-:W-:Y:S05]  /*5930*/  BSYNC B1 ;  /* 0x0000000000017941 */ /* 0x000fea0003800000 */
.L_x_220:
[----:B------:R-:W-:Y:S01]  /*5940*/  @!P3 IMAD R55, R55, R153, R164 ;  /* 0x000000993737b224 */ /* 0x000fe200078e02a4 */
[----:B------:R-:W-:Y:S04]  /*5950*/  BSSY B1, `(.L_x_222) ;  /* 0x0000006000017945 */ /* 0x000fe80003800000 */
[----:B------:R0:W-:Y:S01]  /*5960*/  @!P3 STG.E.U8 desc[UR36][R10.64+0x39], R55 ;  /* 0x000039370a00b986 */ /* 0x0001e2000c101124 */
[----:B------:R-:W-:Y:S05]  /*5970*/  @P5 BRA `(.L_x_223) ;  /* 0x00000000000c5947 */ /* 0x000fea0003800000 */
[----:B--2---:R-:W0:Y:S02]  /*5980*/  LDG.E.U8 R155, desc[UR36][R4.64+0x40] ;  /* 0x00004024049b7981 */ /* 0x004e24000c1e1100 */
[----:B0-----:R-:W-:-:S05]  /*5990*/  PRMT R9, R155, 0x8880, RZ ;  /* 0x000088809b097816 */ /* 0x001fca00000000ff */
[----:B------:R-:W-:-:S07]  /*59a0*/  IMAD R164, R9, R154, RZ ;  /* 0x0000009a09a47224 */ /* 0x000fce00078e02ff */
.L_x_223:
[----:B------:R-:W-:Y:S05]  /*59b0*/  BSYNC B1 ;  /* 0x0000000000017941 */ /* 0x000fea0003800000 */
.L_x_222:
[----:B0-----:R-:W-:Y:S01]  /*59c0*/  @!P5 IMAD R9, R56, R153, R164 ;  /* 0x000000993809d224 */ /* 0x001fe200078e02a4 */
[----:B------:R-:W-:Y:S04]  /*59d0*/  BSSY B1, `(.L_x_224) ;  /* 0x0000006000017945 */ /* 0x000fe80003800000 */
[----:B------:R0:W-:Y:S01]  /*59e0*/  @!P5 STG.E.U8 desc[UR36][R6.64+0x40], R9 ;  /* 0x000040090600d986 */ /* 0x0001e2000c101124 */
[----:B------:R-:W-:Y:S05]  /*59f0*/  @P1 BRA `(.L_x_225) ;  /* 0x00000000000c1947 */ /* 0x000fea0003800000 */
[----:B--2---:R-:W0:Y:S02]  /*5a00*/  LDG.E.U8 R155, desc[UR36][R4.64+0x41] ;  /* 0x00004124049b7981 */ /* 0x004e24000c1e1100 */
[----:B0-----:R-:W-:-:S05]  /*5a10*/  PRMT R9, R155, 0x8880, RZ ;  /* 0x000088809b097816 */ /* 0x001fca00000000ff */
[----:B------:R-:W-:-:S07]  /*5a20*/  IMAD R164, R9, R154, RZ ;  /* 0x0000009a09a47224 */ /* 0x000fce00078e02ff */
.L_x_225:
[----:B------:R-:W-:Y:S05]  /*5a30*/  BSYNC B1 ;  /* 0x0000000000017941 */ /* 0x000fea0003800000 */
.L_x_224:
        /* <DEDUP_REMOVED lines=11> */
.L_x_227:
[----:B------:R-:W-:Y:S05]  /*5af0*/  BSYNC B1 ;  /* 0x0000000000017941 */ /* 0x000fea0003800000 */
.L_x_226:
[----:B0-----:R-:W-:Y:S01]  /*5b00*/  @!P4 IMAD R9, R58, R153, R164 ;  /* 0x000000993a09c224 */ /* 0x001fe200078e02a4 */
[----:B------:R-:W-:Y:S04]  /*5b10*/  BSSY B1, `(.L_x_228) ;  /* 0x0000006000017945 */ /* 0x000fe80003800000 */
[----:B------:R0:W-:Y:S01]  /*5b20*/  @!P4 STG.E.U8 desc[UR36][R10.64+0x40], R9 ;  /* 0x000040090a00c986 */ /* 0x0001e2000c101124 */
[----:B------:R-:W-:Y:S05]  /*5b30*/  @P3 BRA `(.L_x_229) ;  /* 0x00000000000c3947 */ /* 0x000fea0003800000 */
[----:B--2---:R-:W0:Y:S02]  /*5b40*/  LDG.E.U8 R155, desc[UR36][R12.64+0x41] ;  /* 0x000041240c9b7981 */ /* 0x004e24000c1e1100 */
[----:B0-----:R-:W-:-:S05]  /*5b50*/  PRMT R9, R155, 0x8880, RZ ;  /* 0x000088809b097816 */ /* 0x001fca00000000ff */
[----:B------:R-:W-:-:S07]  /*5b60*/  IMAD R164, R9, R154, RZ ;  /* 0x0000009a09a47224 */ /* 0x000fce00078e02ff */
.L_x_229:
[----:B------:R-:W-:Y:S05]  /*5b70*/  BSYNC B1 ;  /* 0x0000000000017941 */ /* 0x000fea0003800000 */
.L_x_228:
[----:B------:R-:W-:Y:S01]  /*5b80*/  @!P3 IMAD R59, R59, R153, R164 ;  /* 0x000000993b3bb224 */ /* 0x000fe200078e02a4 */
[----:B------:R-:W-:Y:S04]  /*5b90*/  BSSY B1, `(.L_x_230) ;  /* 0x0000006000017945 */ /* 0x000fe80003800000 */
[----:B------:R0:W-:Y:S01]  /*5ba0*/  @!P3 STG.E.U8 desc[UR36][R10.64+0x41], R59 ;  /* 0x0000413b0a00b986 */ /* 0x0001e2000c101124 */
[----:B------:R-:W-:Y:S05]  /*5bb0*/  @P5 BRA `(.L_x_231) ;  /* 0x00000000000c5947 */ /* 0x000fea0003800000 */
[----:B--2---:R-:W0:Y:S02]  /*5bc0*/  LDG.E.U8 R155, desc[UR36][R4.64+0x48] ;  /* 0x00004824049b7981 */ /* 0x004e24000c1e1100 */
[----:B0-----:R-:W-:-:S05]  /*5bd0*/  PRMT R9, R155, 0x8880, RZ ;  /* 0x000088809b097816 */ /* 0x001fca00000000ff */
[----:B------:R-:W-:-:S07]  /*5be0*/  IMAD R164, R9, R154, RZ ;  /* 0x0000009a09a47224 */ /* 0x000fce00078e02ff */
.L_x_231:
[----:B------:R-:W-:Y:S05]  /*5bf0*/  BSYNC B1 ;  /* 0x0000000000017941 */ /* 0x000fea0003800000 */
.L_x_230:
[----:B0-----:R-:W-:Y:S01]  /*5c00*/  @!P5 IMAD R9, R60, R153, R164 ;  /* 0x000000993c09d224 */ /* 0x001fe200078e02a4 */
[----:B------:R-:W-:Y:S04]  /*5c10*/  BSSY B1, `(.L_x_232) ;  /* 0x0000006000017945 */ /* 0x000fe80003800000 */
[----:B------:R0:W-:Y:S01]  /*5c20*/  @!P5 STG.E.U8 desc[UR36][R6.64+0x48], R9 ;  /* 0x000048090600d986 */ /* 0x0001e2000c101124 */
[----:B------:R-:W-:Y:S05]  /*5c30*/  @P1 BRA `(.L_x_233) ;  /* 0x00000000000c1947 */ /* 0x000fea0003800000 */
[----:B--2---:R-:W0:Y:S02]  /*5c40*/  LDG.E.U8 R155, desc[UR36][R4.64+0x49] ;  /* 0x00004924049b7981 */ /* 0x004e24000c1e1100 */
[----:B0-----:R-:W-:-:S05]  /*5c50*/  PRMT R9, R155, 0x8880, RZ ;  /* 0x000088809b097816 */ /* 0x001fca00000000ff */
[----:B------:R-:W-:-:S07]  /*5c60*/  IMAD R164, R9, R154, RZ ;  /* 0x0000009a09a47224 */ /* 0x000fce00078e02ff */
.L_x_233:
[----:B------:R-:W-:Y:S05]  /*5c70*/  BSYNC B1 ;  /* 0x0000000000017941 */ /* 0x000fea0003800000 */
.L_x_232:
        /* <DEDUP_REMOVED lines=11> */
.L_x_235:
[----:B------:R-:W-:Y:S05]  /*5d30*/  BSYNC B1 ;  /* 0x0000000000017941 */ /* 0x000fea0003800000 */
.L_x_234:
[----:B0-----:R-:W-:Y:S01]  /*5d40*/  @!P4 IMAD R9, R62, R153, R164 ;  /* 0x000000993e09c224 */ /* 0x001fe200078e02a4 */
[----:B------:R-:W-:Y:S04]  /*5d50*/  BSSY B1, `(.L_x_236) ;  /* 0x0000006000017945 */ /* 0x000fe80003800000 */
[----:B------:R0:W-:Y:S01]  /*5d60*/  @!P4 STG.E.U8 desc[UR36][R10.64+0x48], R9 ;  /* 0x000048090a00c986 */ /* 0x0001e2000c101124 */
[----:B------:R-:W-:Y:S05]  /*5d70*/  @P3 BRA `(.L_x_237) ;  /* 0x00000000000c3947 */ /* 0x000fea0003800000 */
[----:B--2---:R-:W0:Y:S02]  /*5d80*/  LDG.E.U8 R155, desc[UR36][R12.64+0x49] ;  /* 0x000049240c9b7981 */ /* 0x004e24000c1e1100 */
[----:B0-----:R-:W-:-:S05]  /*5d90*/  PRMT R9, R155, 0x8880, RZ ;  /* 0x000088809b097816 */ /* 0x001fca00000000ff */
[----:B------:R-:W-:-:S07]  /*5da0*/  IMAD R164, R9, R154, RZ ;  /* 0x0000009a09a47224 */ /* 0x000fce00078e02ff */
.L_x_237:
[----:B------:R-:W-:Y:S05]  /*5db0*/  BSYNC B1 ;  /* 0x0000000000017941 */ /* 0x000fea0003800000 */
.L_x_236:
[----:B------:R-:W-:Y:S01]  /*5dc0*/  @!P3 IMAD R63, R63, R153, R164 ;  /* 0x000000993f3fb224 */ /* 0x000fe200078e02a4 */
[----:B------:R-:W-:Y:S04]  /*5dd0*/  BSSY B1, `(.L_x_238) ;  /* 0x0000006000017945 */ /* 0x000fe80003800000 */
[----:B------:R0:W-:Y:S01]  /*5de0*/  @!P3 STG.E.U8 desc[UR36][R10.64+0x49], R63 ;  /* 0x0000493f0a00b986 */ /* 0x0001e2000c101124 */
[----:B------:R-:W-:Y:S05]  /*5df0*/  @P5 BRA `(.L_x_239) ;  /* 0x00000000000c5947 */ /* 0x000fea0003800000 */
[----:B--2---:R-:W0:Y:S02]  /*5e00*/  LDG.E.U8 R155, desc[UR36][R4.64+0x50] ;  /* 0x00005024049b7981 */ /* 0x004e24000c1e1100 */
[----:B0-----:R-:W-:-:S05]  /*5e10*/  PRMT R9, R155, 0x8880, RZ ;  /* 0x000088809b097816 */ /* 0x001fca00000000ff */
[----:B------:R-:W-:-:S07]  /*5e20*/  IMAD R164, R9, R154, RZ ;  /* 0x0000009a09a47224 */ /* 0x000fce00078e02ff */
.L_x_239:
[----:B------:R-:W-:Y:S05]  /*5e30*/  BSYNC B1 ;  /* 0x0000000000017941 */ /* 0x000fea0003800000 */
.L_x_238:
[----:B0-----:R-:W-:Y:S01]  /*5e40*/  @!P5 IMAD R9, R64, R153, R164 ;  /* 0x000000994009d224 */ /* 0x001fe200078e02a4 */
[----:B------:R-:W-:Y:S04]  /*5e50*/  BSSY B1, `(.L_x_240) ;  /* 0x0000006000017945 */ /* 0x000fe80003800000 */
[----:B------:R0:W-:Y:S01]  /*5e60*/  @!P5 STG.E.U8 desc[UR36][R6.64+0x50], R9 ;  /* 0x000050090600d986 */ /* 0x0001e2000c101124 */
[----:B------:R-:W-:Y:S05]  /*5e70*/  @P1 BRA `(.L_x_241) ;  /* 0x00000000000c1947 */ /* 0x000fea0003800000 */
[----:B--2---:R-:W0:Y:S02]  /*5e80*/  LDG.E.U8 R155, desc[UR36][R4.64+0x51] ;  /* 0x00005124049b7981 */ /* 0x004e24000c1e1100 */
[----:B0-----:R-:W-:-:S05]  /*5e90*/  PRMT R9, R155, 0x8880, RZ ;  /* 0x000088809b097816 */ /* 0x001fca00000000ff */
[----:B------:R-:W-:-:S07]  /*5ea0*/  IMAD R164, R9, R154, RZ ;  /* 0x0000009a09a47224 */ /* 0x000fce00078e02ff */
.L_x_241:
[----:B------:R-:W-:Y:S05]  /*5eb0*/  BSYNC B1 ;  /* 0x0000000000017941 */ /* 0x000fea0003800000 */
.L_x_240:
        /* <DEDUP_REMOVED lines=11> */
.L_x_243:
[----:B------:R-:W-:Y:S05]  /*5f70*/  BSYNC B1 ;  /* 0x0000000000017941 */ /* 0x000fea0003800000 */
.L_x_242:
[----:B0-----:R-:W-:Y:S01]  /*5f80*/  @!P4 IMAD R9, R66, R153, R164 ;  /* 0x000000994209c224 */ /* 0x001fe200078e02a4 */
[----:B------:R-:W-:Y:S04]  /*5f90*/  BSSY B1, `(.L_x_244) ;  /* 0x0000006000017945 */ /* 0x000fe80003800000 */
[----:B------:R0:W-:Y:S01]  /*5fa0*/  @!P4 STG.E.U8 desc[UR36][R10.64+0x50], R9 ;  /* 0x000050090a00c986 */ /* 0x0001e2000c101124 */
[----:B------:R-:W-:Y:S05]  /*5fb0*/  @P3 BRA `(.L_x_245) ;  /* 0x00000000000c3947 */ /* 0x000fea0003800000 */
[----:B--2---:R-:W0:Y:S02]  /*5fc0*/  LDG.E.U8 R155, desc[UR36][R12.64+0x51] ;  /* 0x000051240c9b7981 */ /* 0x004e24000c1e1100 */
[----:B0-----:R-:W-:-:S05]  /*5fd0*/  PRMT R9, R155, 0x8880, RZ ;  /* 0x000088809b097816 */ /* 0x001fca00000000ff */
[----:B------:R-:W-:-:S07]  /*5fe0*/  IMAD R164, R9, R154, RZ ;  /* 0x0000009a09a47224 */ /* 0x000fce00078e02ff */
.L_x_245:
[----:B------:R-:W-:Y:S05]  /*5ff0*/  BSYNC B1 ;  /* 0x0000000000017941 */ /* 0x000fea0003800000 */
.L_x_244:
[----:B------:R-:W-:Y:S01]  /*6000*/  @!P3 IMAD R67, R67, R153, R164 ;  /* 0x000000994343b224 */ /* 0x000fe200078e02a4 */
[----:B------:R-:W-:Y:S04]  /*6010*/  BSSY B1, `(.L_x_246) ;  /* 0x0000006000017945 */ /* 0x000fe80003800000 */
[----:B------:R0:W-:Y:S01]  /*6020*/  @!P3 STG.E.U8 desc[UR36][R10.64+0x51], R67 ;  /* 0x000051430a00b986 */ /* 0x0001e2000c101124 */
[----:B------:R-:W-:Y:S05]  /*6030*/  @P5 BRA `(.L_x_247) ;  /* 0x00000000000c5947 */ /* 0x000fea0003800000 */
[----:B--2---:R-:W0:Y:S02]  /*6040*/  LDG.E.U8 R155, desc[UR36][R4.64+0x58] ;  /* 0x00005824049b7981 */ /* 0x004e24000c1e1100 */
[----:B0-----:R-:W-:-:S05]  /*6050*/  PRMT R9, R155, 0x8880, RZ ;  /* 0x000088809b097816 */ /* 0x001fca00000000ff */
[----:B------:R-:W-:-:S07]  /*6060*/  IMAD R164, R9, R154, RZ ;  /* 0x0000009a09a47224 */ /* 0x000fce00078e02ff */
.L_x_247:
[----:B------:R-:W-:Y:S05]  /*6070*/  BSYNC B1 ;  /* 0x0000000000017941 */ /* 0x000fea0003800000 */
.L_x_246:
[----:B0-----:R-:W-:Y:S01]  /*6080*/  @!P5 IMAD R9, R68, R153, R164 ;  /* 0x000000994409d224 */ /* 0x001fe200078e02a4 */
[----:B------:R-:W-:Y:S04]  /*6090*/  BSSY B1, `(.L_x_248) ;  /* 0x0000006000017945 */ /* 0x000fe80003800000 */
[----:B------:R0:W-:Y:S01]  /*60a0*/  @!P5 STG.E.U8 desc[UR36][R6.64+0x58], R9 ;  /* 0x000058090600d986 */ /* 0x0001e2000c101124 */
[----:B------:R-:W-:Y:S05]  /*60b0*/  @P1 BRA `(.L_x_249) ;  /* 0x00000000000c1947 */ /* 0x000fea0003800000 */
[----:B--2---:R-:W0:Y:S02]  /*60c0*/  LDG.E.U8 R155, desc[UR36][R4.64+0x59] ;  /* 0x00005924049b7981 */ /* 0x004e24000c1e1100 */
[----:B0-----:R-:W-:-:S05]  /*60d0*/  PRMT R9, R155, 0x8880, RZ ;  /* 0x000088809b097816 */ /* 0x001fca00000000ff */
[----:B------:R-:W-:-:S07]  /*60e0*/  IMAD R164, R9, R154, RZ ;  /* 0x0000009a09a47224 */ /* 0x000fce00078e02ff */
.L_x_249:
[----:B------:R-:W-:Y:S05]  /*60f0*/  BSYNC B1 ;  /* 0x0000000000017941 */ /* 0x000fea0003800000 */
.L_x_248:
        /* <DEDUP_REMOVED lines=11> */
.L_x_251:
[----:B------:R-:W-:Y:S05]  /*61b0*/  BSYNC B1 ;  /* 0x0000000000017941 */ /* 0x000fea0003800000 */
.L_x_250:
[----:B0-----:R-:W-:Y:S01]  /*61c0*/  @!P4 IMAD R9, R70, R153, R164 ;  /* 0x000000994609c224 */ /* 0x001fe200078e02a4 */
[----:B------:R-:W-:Y:S04]  /*61d0*/  BSSY B1, `(.L_x_252) ;  /* 0x0000006000017945 */ /* 0x000fe80003800000 */
[----:B------:R0:W-:Y:S01]  /*61e0*/  @!P4 STG.E.U8 desc[UR36][R10.64+0x58], R9 ;  /* 0x000058090a00c986 */ /* 0x0001e2000c101124 */
[----:B------:R-:W-:Y:S05]  /*61f0*/  @P3 BRA `(.L_x_253) ;  /* 0x00000000000c3947 */ /* 0x000fea0003800000 */
[----:B--2---:R-:W0:Y:S02]  /*6200*/  LDG.E.U8 R155, desc[UR36][R12.64+0x59] ;  /* 0x000059240c9b7981 */ /* 0x004e24000c1e1100 */
[----:B0-----:R-:W-:-:S05]  /*6210*/  PRMT R9, R155, 0x8880, RZ ;  /* 0x000088809b097816 */ /* 0x001fca00000000ff */
[----:B------:R-:W-:-:S07]  /*6220*/  IMAD R164, R9, R154, RZ ;  /* 0x0000009a09a47224 */ /* 0x000fce00078e02ff */
.L_x_253:
[----:B------:R-:W-:Y:S05]  /*6230*/  BSYNC B1 ;  /* 0x0000000000017941 */ /* 0x000fea0003800000 */
.L_x_252:
[----:B------:R-:W-:Y:S01]  /*6240*/  @!P3 IMAD R71, R71, R153, R164 ;  /* 0x000000994747b224 */ /* 0x000fe200078e02a4 */
[----:B------:R-:W-:Y:S04]  /*6250*/  BSSY B1, `(.L_x_254) ;  /* 0x0000006000017945 */ /* 0x000fe80003800000 */
[----:B------:R0:W-:Y:S01]  /*6260*/  @!P3 STG.E.U8 desc[UR36][R10.64+0x59], R71 ;  /* 0x000059470a00b986 */ /* 0x0001e2000c101124 */
[----:B------:R-:W-:Y:S05]  /*6270*/  @P5 BRA `(.L_x_255) ;  /* 0x00000000000c5947 */ /* 0x000fea0003800000 */
[----:B--2---:R-:W0:Y:S02]  /*6280*/  LDG.E.U8 R155, desc[UR36][R4.64+0x60] ;  /* 0x00006024049b7981 */ /* 0x004e24000c1e1100 */
[----:B0-----:R-:W-:-:S05]  /*6290*/  PRMT R9, R155, 0x8880, RZ ;  /* 0x000088809b097816 */ /* 0x001fca00000000ff */
[----:B------:R-:W-:-:S07]  /*62a0*/  IMAD R164, R9, R154, RZ ;  /* 0x0000009a09a47224 */ /* 0x000fce00078e02ff */
.L_x_255:
[----:B------:R-:W-:Y:S05]  /*62b0*/  BSYNC B1 ;  /* 0x0000000000017941 */ /* 0x000fea0003800000 */
.L_x_254:
[----:B0-----:R-:W-:Y:S01]  /*62c0*/  @!P5 IMAD R9, R72, R153, R164 ;  /* 0x000000994809d224 */ /* 0x001fe200078e02a4 */
[----:B------:R-:W-:Y:S04]  /*62d0*/  BSSY B1, `(.L_x_256) ;  /* 0x0000006000017945 */ /* 0x000fe80003800000 */
[----:B------:R0:W-:Y:S01]  /*62e0*/  @!P5 STG.E.U8 desc[UR36][R6.64+0x60], R9 ;  /* 0x000060090600d986 */ /* 0x0001e2000c101124 */
[----:B------:R-:W-:Y:S05]  /*62f0*/  @P1 BRA `(.L_x_257) ;  /* 0x00000000000c1947 */ /* 0x000fea0003800000 */
[----:B--2---:R-:W0:Y:S02]  /*6300*/  LDG.E.U8 R155, desc[UR36][R4.64+0x61] ;  /* 0x00006124049b7981 */ /* 0x004e24000c1e1100 */
[----:B0-----:R-:W-:-:S05]  /*6310*/  PRMT R9, R155, 0x8880, RZ ;  /* 0x000088809b097816 */ /* 0x001fca00000000ff */
[----:B------:R-:W-:-:S07]  /*6320*/  IMAD R164, R9, R154, RZ ;  /* 0x0000009a09a47224 */ /* 0x000fce00078e02ff */
.L_x_257:
[----:B------:R-:W-:Y:S05]  /*6330*/  BSYNC B1 ;  /* 0x0000000000017941 */ /* 0x000fea0003800000 */
.L_x_256:
        /* <DEDUP_REMOVED lines=11> */
.L_x_259:
[----:B------:R-:W-:Y:S05]  /*63f0*/  BSYNC B1 ;  /* 0x0000000000017941 */ /* 0x000fea0003800000 */
.L_x_258:
[----:B0-----:R-:W-:Y:S01]  /*6400*/  @!P4 IMAD R9, R74, R153, R164 ;  /* 0x000000994a09c224 */ /* 0x001fe200078e02a4 */
[----:B------:R-:W-:Y:S04]  /*6410*/  BSSY B1, `(.L_x_260) ;  /* 0x0000006000017945 */ /* 0x000fe80003800000 */
[----:B------:R0:W-:Y:S01]  /*6420*/  @!P4 STG.E.U8 desc[UR36][R10.64+0x60], R9 ;  /* 0x000060090a00c986 */ /* 0x0001e2000c101124 */
[----:B------:R-:W-:Y:S05]  /*6430*/  @P3 BRA `(.L_x_261) ;  /* 0x00000000000c3947 */ /* 0x000fea0003800000 */
[----:B--2---:R-:W0:Y:S02]  /*6440*/  LDG.E.U8 R155, desc[UR36][R12.64+0x61] ;  /* 0x000061240c9b7981 */ /* 0x004e24000c1e1100 */
[----:B0-----:R-:W-:-:S05]  /*6450*/  PRMT R9, R155, 0x8880, RZ ;  /* 0x000088809b097816 */ /* 0x001fca00000000ff */
[----:B------:R-:W-:-:S07]  /*6460*/  IMAD R164, R9, R154, RZ ;  /* 0x0000009a09a47224 */ /* 0x000fce00078e02ff */
.L_x_261:
[----:B------:R-:W-:Y:S05]  /*6470*/  BSYNC B1 ;  /* 0x0000000000017941 */ /* 0x000fea0003800000 */
.L_x_260:
[----:B------:R-:W-:Y:S01]  /*6480*/  @!P3 IMAD R75, R75, R153, R164 ;  /* 0x000000994b4bb224 */ /* 0x000fe200078e02a4 */
[----:B------:R-:W-:Y:S04]  /*6490*/  BSSY B1, `(.L_x_262) ;  /* 0x0000006000017945 */ /* 0x000fe80003800000 */
[----:B------:R0:W-:Y:S01]  /*64a0*/  @!P3 STG.E.U8 desc[UR36][R10.64+0x61], R75 ;  /* 0x0000614b0a00b986 */ /* 0x0001e2000c101124 */
[----:B------:R-:W-:Y:S05]  /*64b0*/  @P5 BRA `(.L_x_263) ;  /* 0x00000000000c5947 */ /* 0x000fea0003800000 */
[----:B--2---:R-:W0:Y:S02]  /*64c0*/  LDG.E.U8 R155, desc[UR36][R4.64+0x68] ;  /* 0x00006824049b7981 */ /* 0x004e24000c1e1100 */
[----:B0-----:R-:W-:-:S05]  /*64d0*/  PRMT R9, R155, 0x8880, RZ ;  /* 0x000088809b097816 */ /* 0x001fca00000000ff */
[----:B------:R-:W-:-:S07]  /*64e0*/  IMAD R164, R9, R154, RZ ;  /* 0x0000009a09a47224 */ /* 0x000fce00078e02ff */
.L_x_263:
[----:B------:R-:W-:Y:S05]  /*64f0*/  BSYNC B1 ;  /* 0x0000000000017941 */ /* 0x000fea0003800000 */
.L_x_262:
[----:B0-----:R-:W-:Y:S01]  /*6500*/  @!P5 IMAD R9, R76, R153, R164 ;  /* 0x000000994c09d224 */ /* 0x001fe200078e02a4 */
[----:B------:R-:W-:Y:S04]  /*6510*/  BSSY B1, `(.L_x_264) ;  /* 0x0000006000017945 */ /* 0x000fe80003800000 */
[----:B------:R0:W-:Y:S01]  /*6520*/  @!P5 STG.E.U8 desc[UR36][R6.64+0x68], R9 ;  /* 0x000068090600d986 */ /* 0x0001e2000c101124 */
[----:B------:R-:W-:Y:S05]  /*6530*/  @P1 BRA `(.L_x_265) ;  /* 0x00000000000c1947 */ /* 0x000fea0003800000 */
[----:B--2---:R-:W0:Y:S02]  /*6540*/  LDG.E.U8 R155, desc[UR36][R4.64+0x69] ;  /* 0x00006924049b7981 */ /* 0x004e24000c1e1100 */
[----:B0-----:R-:W-:-:S05]  /*6550*/  PRMT R9, R155, 0x8880, RZ ;  /* 0x000088809b097816 */ /* 0x001fca00000000ff */
[----:B------:R-:W-:-:S07]  /*6560*/  IMAD R164, R9, R154, RZ ;  /* 0x0000009a09a47224 */ /* 0x000fce00078e02ff */
.L_x_265:
[----:B------:R-:W-:Y:S05]  /*6570*/  BSYNC B1 ;  /* 0x0000000000017941 */ /* 0x000fea0003800000 */
.L_x_264:
        /* <DEDUP_REMOVED lines=11> */
.L_x_267:
[----:B------:R-:W-:Y:S05]  /*6630*/  BSYNC B1 ;  /* 0x0000000000017941 */ /* 0x000fea0003800000 */
.L_x_266:
[----:B0-----:R-:W-:Y:S01]  /*6640*/  @!P4 IMAD R9, R78, R153, R164 ;  /* 0x000000994e09c224 */ /* 0x001fe200078e02a4 */
[----:B------:R-:W-:Y:S04]  /*6650*/  BSSY B1, `(.L_x_268) ;  /* 0x0000006000017945 */ /* 0x000fe80003800000 */
[----:B------:R0:W-:Y:S01]  /*6660*/  @!P4 STG.E.U8 desc[UR36][R10.64+0x68], R9 ;  /* 0x000068090a00c986 */ /* 0x0001e2000c101124 */
[----:B------:R-:W-:Y:S05]  /*6670*/  @P3 BRA `(.L_x_269) ;  /* 0x00000000000c3947 */ /* 0x000fea0003800000 */
[----:B--2---:R-:W0:Y:S02]  /*6680*/  LDG.E.U8 R155, desc[UR36][R12.64+0x69] ;  /* 0x000069240c9b7981 */ /* 0x004e24000c1e1100 */
[----:B0-----:R-:W-:-:S05]  /*6690*/  PRMT R9, R155, 0x8880, RZ ;  /* 0x000088809b097816 */ /* 0x001fca00000000ff */
[----:B------:R-:W-:-:S07]  /*66a0*/  IMAD R164, R9, R154, RZ ;  /* 0x0000009a09a47224 */ /* 0x000fce00078e02ff */
.L_x_269:
[----:B------:R-:W-:Y:S05]  /*66b0*/  BSYNC B1 ;  /* 0x0000000000017941 */ /* 0x000fea0003800000 */
.L_x_268:
[----:B------:R-:W-:Y:S01]  /*66c0*/  @!P3 IMAD R79, R79, R153, R164 ;  /* 0x000000994f4fb224 */ /* 0x000fe200078e02a4 */
[----:B------:R-:W-:Y:S04]  /*66d0*/  BSSY B1, `(.L_x_270) ;  /* 0x0000006000017945 */ /* 0x000fe80003800000 */
[----:B------:R0:W-:Y:S01]  /*66e0*/  @!P3 STG.E.U8 desc[UR36][R10.64+0x69], R79 ;  /* 0x0000694f0a00b986 */ /* 0x0001e2000c101124 */
[----:B------:R-:W-:Y:S05]  /*66f0*/  @P5 BRA `(.L_x_271) ;  /* 0x00000000000c5947 */ /* 0x000fea0003800000 */
[----:B--2---:R-:W0:Y:S02]  /*6700*/  LDG.E.U8 R155, desc[UR36][R4.64+0x70] ;  /* 0x00007024049b7981 */ /* 0x004e24000c1e1100 */
[----:B0-----:R-:W-:-:S05]  /*6710*/  PRMT R9, R155, 0x8880, RZ ;  /* 0x000088809b097816 */ /* 0x001fca00000000ff */
[----:B------:R-:W-:-:S07]  /*6720*/  IMAD R164, R9, R154, RZ ;  /* 0x0000009a09a47224 */ /* 0x000fce00078e02ff */
.L_x_271:
[----:B------:R-:W-:Y:S05]  /*6730*/  BSYNC B1 ;  /* 0x0000000000017941 */ /* 0x000fea0003800000 */
.L_x_270:
[----:B0-----:R-:W-:Y:S01]  /*6740*/  @!P5 IMAD R9, R80, R153, R164 ;  /* 0x000000995009d224 */ /* 0x001fe200078e02a4 */
[----:B------:R-:W-:Y:S04]  /*6750*/  BSSY B1, `(.L_x_272) ;  /* 0x0000006000017945 */ /* 0x000fe80003800000 */
[----:B------:R0:W-:Y:S01]  /*6760*/  @!P5 STG.E.U8 desc[UR36][R6.64+0x70], R9 ;  /* 0x000070090600d986 */ /* 0x0001e2000c101124 */
[----:B------:R-:W-:Y:S05]  /*6770*/  @P1 BRA `(.L_x_273) ;  /* 0x00000000000c1947 */ /* 0x000fea0003800000 */
[----:B--2---:R-:W0:Y:S02]  /*6780*/  LDG.E.U8 R155, desc[UR36][R4.64+0x71] ;  /* 0x00007124049b7981 */ /* 0x004e24000c1e1100 */
[----:B0-----:R-:W-:-:S05]  /*6790*/  PRMT R9, R155, 0x8880, RZ ;  /* 0x000088809b097816 */ /* 0x001fca00000000ff */
[----:B------:R-:W-:-:S07]  /*67a0*/  IMAD R164, R9, R154, RZ ;  /* 0x0000009a09a47224 */ /* 0x000fce00078e02ff */
.L_x_273:
[----:B------:R-:W-:Y:S05]  /*67b0*/  BSYNC B1 ;  /* 0x0000000000017941 */ /* 0x000fea0003800000 */
.L_x_272:
[----:B------:R-:W-:Y:S01]  /*67c0*/  ISETP.LT.OR P4, PT, R3, 0x71, !P0 ;  /* 0x000000710300780c */ /* 0x000fe20004781670 */
[----:B------:R-:W-:Y:S01]  /*67d0*/  @!P1 IMAD R81, R81, R153, R164 ;  /* 0x0000009951519224 */ /* 0x000fe200078e02a4 */
[----:B------:R-:W-:Y:S01]  /*67e0*/  BSSY B1, `(.L_x_274) ;  /* 0x000000a000017945 */ /* 0x000fe20003800000 */
[C---:B------:R-:W-:Y:S02]  /*67f0*/  ISETP.LT.OR P3, PT, R3.reuse, 0x72, !P0 ;  /* 0x000000720300780c */ /* 0x040fe40004761670 */
        /* <DEDUP_REMOVED lines=8> */
.L_x_275:
[----:B------:R-:W-:Y:S05]  /*6880*/  BSYNC B1 ;  /* 0x0000000000017941 */ /* 0x000fea0003800000 */
.L_x_274:
[----:B0-----:R-:W-:Y:S01]  /*6890*/  @!P4 IMAD R9, R82, R153, R164 ;  /* 0x000000995209c224 */ /* 0x001fe200078e02a4 */
[----:B------:R-:W-:Y:S04]  /*68a0*/  BSSY B1, `(.L_x_276) ;  /* 0x0000006000017945 */ /* 0x000fe80003800000 */
[----:B------:R0:W-:Y:S01]  /*68b0*/  @!P4 STG.E.U8 desc[UR36][R10.64+0x70], R9 ;  /* 0x000070090a00c986 */ /* 0x0001e2000c101124 */
[----:B------:R-:W-:Y:S05]  /*68c0*/  @P3 BRA `(.L_x_277) ;  /* 0x00000000000c3947 */ /* 0x000fea0003800000 */
[----:B--2---:R-:W0:Y:S02]  /*68d0*/  LDG.E.U8 R155, desc[UR36][R12.64+0x71] ;  /* 0x000071240c9b7981 */ /* 0x004e24000c1e1100 */
[----:B0-----:R-:W-:-:S05]  /*68e0*/  PRMT R9, R155, 0x8880, RZ ;  /* 0x000088809b097816 */ /* 0x001fca00000000ff */
[----:B------:R-:W-:-:S07]  /*68f0*/  IMAD R164, R9, R154, RZ ;  /* 0x0000009a09a47224 */ /* 0x000fce00078e02ff */
.L_x_277:
[----:B------:R-:W-:Y:S05]  /*6900*/  BSYNC B1 ;  /* 0x0000000000017941 */ /* 0x000fea0003800000 */
.L_x_276:
[----:B------:R-:W-:Y:S01]  /*6910*/  @!P3 IMAD R83, R83, R153, R164 ;  /* 0x000000995353b224 */ /* 0x000fe200078e02a4 */
[----:B------:R-:W-:Y:S04]  /*6920*/  BSSY B1, `(.L_x_278) ;  /* 0x0000006000017945 */ /* 0x000fe80003800000 */
[----:B------:R0:W-:Y:S01]  /*6930*/  @!P3 STG.E.U8 desc[UR36][R10.64+0x71], R83 ;  /* 0x000071530a00b986 */ /* 0x0001e2000c101124 */
[----:B------:R-:W-:Y:S05]  /*6940*/  @P1 BRA `(.L_x_279) ;  /* 0x00000000000c1947 */ /* 0x000fea0003800000 */
[----:B--2---:R-:W0:Y:S02]  /*6950*/  LDG.E.U8 R155, desc[UR36][R4.64+0x78] ;  /* 0x00007824049b7981 */ /* 0x004e24000c1e1100 */
[----:B0-----:R-:W-:-:S05]  /*6960*/  PRMT R9, R155, 0x8880, RZ ;  /* 0x000088809b097816 */ /* 0x001fca00000000ff */
[----:B------:R-:W-:-:S07]  /*6970*/  IMAD R164, R9, R154, RZ ;  /* 0x0000009a09a47224 */ /* 0x000fce00078e02ff */
.L_x_279:
[----:B------:R-:W-:Y:S05]  /*6980*/  BSYNC B1 ;  /* 0x0000000000017941 */ /* 0x000fea0003800000 */
.L_x_278:
[----:B0-----:R-:W-:Y:S01]  /*6990*/  @!P1 IMAD R9, R84, R153, R164 ;  /* 0x0000009954099224 */ /* 0x001fe200078e02a4 */
[----:B------:R-:W-:Y:S04]  /*69a0*/  BSSY B1, `(.L_x_280) ;  /* 0x0000006000017945 */ /* 0x000fe80003800000 */
[----:B------:R0:W-:Y:S01]  /*69b0*/  @!P1 STG.E.U8 desc[UR36][R6.64+0x78], R9 ;  /* 0x0000780906009986 */ /* 0x0001e2000c101124 */
[----:B------:R-:W-:Y:S05]  /*69c0*/  @P2 BRA `(.L_x_281) ;  /* 0x00000000000c2947 */ /* 0x000fea0003800000 */
[----:B--2---:R-:W0:Y:S02]  /*69d0*/  LDG.E.U8 R155, desc[UR36][R4.64+0x79] ;  /* 0x00007924049b7981 */ /* 0x004e24000c1e1100 */
[----:B0-----:R-:W-:-:S05]  /*69e0*/  PRMT R9, R155, 0x8880, RZ ;  /* 0x000088809b097816 */ /* 0x001fca00000000ff */
[----:B------:R-:W-:-:S07]  /*69f0*/  IMAD R164, R9, R154, RZ ;  /* 0x0000009a09a47224 */ /* 0x000fce00078e02ff */
.L_x_281:
[----:B------:R-:W-:Y:S05]  /*6a00*/  BSYNC B1 ;  /* 0x0000000000017941 */ /* 0x000fea0003800000 */
.L_x_280:
[----:B------:R-:W-:Y:S01]  /*6a10*/  @!P2 IMAD R85, R85, R153, R164 ;  /* 0x000000995555a224 */ /* 0x000fe200078e02a4 */
[----:B------:R-:W-:Y:S04]  /*6a20*/  BSSY B1, `(.L_x_282) ;  /* 0x0000006000017945 */ /* 0x000fe80003800000 */
[----:B------:R0:W-:Y:S01]  /*6a30*/  @!P2 STG.E.U8 desc[UR36][R6.64+0x79], R85 ;  /* 0x000079550600a986 */ /* 0x0001e2000c101124 */
[----:B------:R-:W-:Y:S05]  /*6a40*/  @P5 BRA `(.L_x_283) ;  /* 0x00000000000c5947 */ /* 0x000fea0003800000 */
[----:B--2---:R-:W2:Y:S02]  /*6a50*/  LDG.E.U8 R155, desc[UR36][R12.64+0x78] ;  /* 0x000078240c9b7981 */ /* 0x004ea4000c1e1100 */
[----:B--2---:R-:W-:-:S05]  /*6a60*/  PRMT R5, R155, 0x8880, RZ ;  /* 0x000088809b057816 */ /* 0x004fca00000000ff */
[----:B------:R-:W-:-:S07]  /*6a70*/  IMAD R164, R5, R154, RZ ;  /* 0x0000009a05a47224 */ /* 0x000fce00078e02ff */
.L_x_283:
[----:B------:R-:W-:Y:S05]  /*6a80*/  BSYNC B1 ;  /* 0x0000000000017941 */ /* 0x000fea0003800000 */
.L_x_282:
[----:B------:R-:W-:Y:S01]  /*6a90*/  @!P5 IMAD R5, R86, R153, R164 ;  /* 0x000000995605d224 */ /* 0x000fe200078e02a4 */
[----:B------:R-:W-:Y:S01]  /*6aa0*/  ISETP.LT.OR P0, PT, R3, 0x7a, !P0 ;  /* 0x0000007a0300780c */ /* 0x000fe20004701670 */
[----:B------:R-:W-:Y:S03]  /*6ab0*/  BSSY B1, `(.L_x_284) ;  /* 0x0000006000017945 */ /* 0x000fe60003800000 */
[----:B------:R0:W-:Y:S09]  /*6ac0*/  @!P5 STG.E.U8 desc[UR36][R10.64+0x78], R5 ;  /* 0x000078050a00d986 */ /* 0x0001f2000c101124 */
[----:B------:R-:W-:Y:S05]  /*6ad0*/  @P0 BRA `(.L_x_285) ;  /* 0x00000000000c0947 */ /* 0x000fea0003800000 */
[----:B--2---:R-:W2:Y:S02]  /*6ae0*/  LDG.E.U8 R155, desc[UR36][R12.64+0x79] ;  /* 0x000079240c9b7981 */ /* 0x004ea4000c1e1100 */
[----:B--2---:R-:W-:-:S05]  /*6af0*/  PRMT R3, R155, 0x8880, RZ ;  /* 0x000088809b037816 */ /* 0x004fca00000000ff */
[----:B------:R-:W-:-:S07]  /*6b00*/  IMAD R164, R3, R154, RZ ;  /* 0x0000009a03a47224 */ /* 0x000fce00078e02ff */
.L_x_285:
[----:B------:R-:W-:Y:S05]  /*6b10*/  BSYNC B1 ;  /* 0x0000000000017941 */ /* 0x000fea0003800000 */
.L_x_284:
[----:B------:R-:W-:Y:S01]  /*6b20*/  IMAD R87, R87, R153, R164 ;  /* 0x0000009957577224 */ /* 0x000fe200078e02a4 */
[----:B------:R-:W-:Y:S06]  /*6b30*/  @P0 BRA `(.L_x_286) ;  /* 0x0000001800180947 */ /* 0x000fec0003800000 */
[----:B------:R0:W-:Y:S01]  /*6b40*/  STG.E.U8 desc[UR36][R10.64+0x79], R87 ;  /* 0x000079570a007986 */ /* 0x0001e2000c101124 */
[----:B------:R-:W-:Y:S05]  /*6b50*/  BRA `(.L_x_286) ;  /* 0x0000001800107947 */ /* 0x000fea0003800000 */
.L_x_29:
[C---:B------:R-:W-:Y:S02]  /*6b60*/  ISETP.GE.AND P2, PT, R0.reuse, 0x1, PT ;  /* 0x000000010000780c */ /* 0x040fe40003f46270 */
[----:B------:R-:W-:Y:S02]  /*6b70*/  ISETP.GE.AND P0, PT, R0, 0x9, PT ;  /* 0x000000090000780c */ /* 0x000fe40003f06270 */
[C---:B------:R-:W-:Y:S02]  /*6b80*/  ISETP.LT.OR P3, PT, R3.reuse, 0x1, !P2 ;  /* 0x000000010300780c */ /* 0x040fe40005761670 */
[C---:B------:R-:W-:Y:S02]  /*6b90*/  ISETP.LT.OR P5, PT, R3.reuse, 0x2, !P2 ;  /* 0x000000020300780c */ /* 0x040fe400057a1670 */
[C---:B------:R-:W-:Y:S02]  /*6ba0*/  ISETP.LT.OR P1, PT, R3.reuse, 0x1, !P0 ;  /* 0x000000010300780c */ /* 0x040fe40004721670 */
[----:B------:R-:W-:-:S07]  /*6bb0*/  ISETP.LT.OR P4, PT, R3, 0x2, !P0 ;  /* 0x000000020300780c */ /* 0x000fce0004781670 */
[-C--:B------:R-:W-:Y:S02]  /*6bc0*/  @!P3 IMAD R5, R88, R153.reuse, RZ ;  /* 0x000000995805b224 */ /* 0x080fe400078e02ff */
[-C--:B------:R-:W-:Y:S02]  /*6bd0*/  @!P5 IMAD R89, R89, R153.reuse, RZ ;  /* 0x000000995959d224 */ /* 0x080fe400078e02ff */
[-C--:B------:R-:W-:Y:S01]  /*6be0*/  @!P1 IMAD R13, R90, R153.reuse, RZ ;  /* 0x000000995a0d9224 */ /* 0x080fe200078e02ff */
[----:B------:R0:W-:Y:S01]  /*6bf0*/  @!P3 STG.E.U8 desc[UR36][R158.64], R5 ;  /* 0x000000059e00b986 */ /* 0x0001e2000c101124 */
[----:B------:R-:W-:Y:S01]  /*6c00*/  ISETP.LT.OR P3, PT, R3, 0x9, !P2 ;  /* 0x000000090300780c */ /* 0x000fe20005761670 */
[----:B------:R-:W-:Y:S02]  /*6c10*/  @!P4 IMAD R91, R91, R153, RZ ;  /* 0x000000995b5bc224 */ /* 0x000fe400078e02ff */
[----:B------:R-:W-:Y:S01]  /*6c20*/  @!P5 STG.E.U8 desc[UR36][R158.64+0x1], R89 ;  /* 0x000001599e00d986 */ /* 0x000fe2000c101124 */
[----:B------:R-:W-:-:S03]  /*6c30*/  ISETP.LT.OR P5, PT, R3, 0xa, !P2 ;  /* 0x0000000a0300780c */ /* 0x000fc600057a1670 */
[----:B------:R1:W-:Y:S01]  /*6c40*/  @!P1 STG.E.U8 desc[UR36][R8.64], R13 ;  /* 0x0000000d08009986 */ /* 0x0003e2000c101124 */
[----:B------:R-:W-:-:S03]  /*6c50*/  ISETP.LT.OR P1, PT, R3, 0x9, !P0 ;  /* 0x000000090300780c */ /* 0x000fc60004721670 */
[----:B------:R-:W-:Y:S01]  /*6c60*/  @!P4 STG.E.U8 desc[UR36][R8.64+0x1], R91 ;  /* 0x0000015b0800c986 */ /* 0x000fe2000c101124 */
[----:B------:R-:W-:Y:S01]  /*6c70*/  ISETP.LT.OR P4, PT, R3, 0xa, !P0 ;  /* 0x0000000a0300780c */ /* 0x000fe20004781670 */
[----:B------:R-:W-:-:S04]  /*6c80*/  @!P3 IMAD R15, R92, R153, RZ ;  /* 0x000000995c0fb224 */ /* 0x000fc800078e02ff */
[-C--:B------:R-:W-:Y:S01]  /*6c90*/  @!P5 IMAD R93, R93, R153.reuse, RZ ;  /* 0x000000995d5dd224 */ /* 0x080fe200078e02ff */
[----:B------:R3:W-:Y:S01]  /*6ca0*/  @!P3 STG.E.U8 desc[UR36][R158.64+0x8], R15 ;  /* 0x0000080f9e00b986 */ /* 0x0007e2000c101124 */
[C---:B------:R-:W-:Y:S02]  /*6cb0*/  ISETP.LT.OR P3, PT, R3.reuse, 0x11, !P2 ;  /* 0x000000110300780c */ /* 0x040fe40005761670 */
[-C--:B0-----:R-:W-:Y:S01]  /*6cc0*/  @!P1 IMAD R5, R94, R153.reuse, RZ ;  /* 0x000000995e059224 */ /* 0x081fe200078e02ff */
[----:B------:R-:W-:Y:S01]  /*6cd0*/  @!P5 STG.E.U8 desc[UR36][R158.64+0x9], R93 ;  /* 0x0000095d9e00d986 */ /* 0x000fe2000c101124 */
[----:B------:R-:W-:Y:S02]  /*6ce0*/  ISETP.LT.OR P5, PT, R3, 0x12, !P2 ;  /* 0x000000120300780c */ /* 0x000fe400057a1670 */
[----:B------:R-:W-:Y:S01]  /*6cf0*/  @!P4 IMAD R95, R95, R153, RZ ;  /* 0x000000995f5fc224 */ /* 0x000fe200078e02ff */
[----:B------:R0:W-:Y:S01]  /*6d00*/  @!P1 STG.E.U8 desc[UR36][R8.64+0x8], R5 ;  /* 0x0000080508009986 */ /* 0x0001e2000c101124 */
[----:B------:R-:W-:-:S03]  /*6d10*/  ISETP.LT.OR P1, PT, R3, 0x11, !P0 ;  /* 0x000000110300780c */ /* 0x000fc60004721670 */
[----:B------:R-:W-:Y:S01]  /*6d20*/  @!P4 STG.E.U8 desc[UR36][R8.64+0x9], R95 ;  /* 0x0000095f0800c986 */ /* 0x000fe2000c101124 */
[----:B------:R-:W-:Y:S01]  /*6d30*/  ISETP.LT.OR P4, PT, R3, 0x12, !P0 ;  /* 0x000000120300780c */ /* 0x000fe20004781670 */
[----:B-1----:R-:W-:-:S04]  /*6d40*/  @!P3 IMAD R13, R96, R153, RZ ;  /* 0x00000099600db224 */ /* 0x002fc800078e02ff */
[-C--:B------:R-:W-:Y:S01]  /*6d50*/  @!P5 IMAD R97, R97, R153.reuse, RZ ;  /* 0x000000996161d224 */ /* 0x080fe200078e02ff */
[----:B------:R1:W-:Y:S01]  /*6d60*/  @!P3 STG.E.U8 desc[UR36][R158.64+0x10], R13 ;  /* 0x0000100d9e00b986 */ /* 0x0003e2000c101124 */
[C---:B------:R-:W-:Y:S02]  /*6d70*/  ISETP.LT.OR P3, PT, R3.reuse, 0x19, !P2 ;  /* 0x000000190300780c */ /* 0x040fe40005761670 */
[-C--:B---3--:R-:W-:Y:S01]  /*6d80*/  @!P1 IMAD R15, R98, R153.reuse, RZ ;  /* 0x00000099620f9224 */ /* 0x088fe200078e02ff */
[----:B------:R-:W-:Y:S01]  /*6d90*/  @!P5 STG.E.U8 desc[UR36][R158.64+0x11], R97 ;  /* 0x000011619e00d986 */ /* 0x000fe2000c101124 */
[----:B------:R-:W-:Y:S02]  /*6da0*/  ISETP.LT.OR P5, PT, R3, 0x1a, !P2 ;  /* 0x0000001a0300780c */ /* 0x000fe400057a1670 */
[----:B------:R-:W-:Y:S01]  /*6db0*/  @!P4 IMAD R99, R99, R153, RZ ;  /* 0x000000996363c224 */ /* 0x000fe200078e02ff */
[----:B------:R3:W-:Y:S01]  /*6dc0*/  @!P1 STG.E.U8 desc[UR36][R8.64+0x10], R15 ;  /* 0x0000100f08009986 */ /* 0x0007e2000c101124 */
[----:B------:R-:W-:-:S03]  /*6dd0*/  ISETP.LT.OR P1, PT, R3, 0x19, !P0 ;  /* 0x000000190300780c */ /* 0x000fc60004721670 */
[----:B------:R-:W-:Y:S01]  /*6de0*/  @!P4 STG.E.U8 desc[UR36][R8.64+0x11], R99 ;  /* 0x000011630800c986 */ /* 0x000fe2000c101124 */
[----:B------:R-:W-:Y:S01]  /*6df0*/  ISETP.LT.OR P4, PT, R3, 0x1a, !P0 ;  /* 0x0000001a0300780c */ /* 0x000fe20004781670 */
[----:B0-----:R-:W-:-:S04]  /*6e00*/  @!P3 IMAD R5, R100, R153, RZ ;  /* 0x000000996405b224 */ /* 0x001fc800078e02ff */
[-C--:B------:R-:W-:Y:S01]  /*6e10*/  @!P5 IMAD R101, R101, R153.reuse, RZ ;  /* 0x000000996565d224 */ /* 0x080fe200078e02ff */
[----:B------:R0:W-:Y:S01]  /*6e20*/  @!P3 STG.E.U8 desc[UR36][R158.64+0x18], R5 ;  /* 0x000018059e00b986 */ /* 0x0001e2000c101124 */
[C---:B------:R-:W-:Y:S02]  /*6e30*/  ISETP.LT.OR P3, PT, R3.reuse, 0x21, !P2 ;  /* 0x000000210300780c */ /* 0x040fe40005761670 */
[-C--:B-1----:R-:W-:Y:S01]  /*6e40*/  @!P1 IMAD R13, R102, R153.reuse, RZ ;  /* 0x00000099660d9224 */ /* 0x082fe200078e02ff */
[----:B------:R-:W-:Y:S01]  /*6e50*/  @!P5 STG.E.U8 desc[UR36][R158.64+0x19], R101 ;  /* 0x000019659e00d986 */ /* 0x000fe2000c101124 */
[----:B------:R-:W-:Y:S02]  /*6e60*/  ISETP.LT.OR P5, PT, R3, 0x22, !P2 ;  /* 0x000000220300780c */ /* 0x000fe400057a1670 */
[----:B------:R-:W-:Y:S01]  /*6e70*/  @!P4 IMAD R103, R103, R153, RZ ;  /* 0x000000996767c224 */ /* 0x000fe200078e02ff */
[----:B------:R1:W-:Y:S01]  /*6e80*/  @!P1 STG.E.U8 desc[UR36][R8.64+0x18], R13 ;  /* 0x0000180d08009986 */ /* 0x0003e2000c101124 */
[----:B------:R-:W-:-:S03]  /*6e90*/  ISETP.LT.OR P1, PT, R3, 0x21, !P0 ;  /* 0x000000210300780c */ /* 0x000fc60004721670 */
[----:B------:R-:W-:Y:S01]  /*6ea0*/  @!P4 STG.E.U8 desc[UR36][R8.64+0x19], R103 ;  /* 0x000019670800c986 */ /* 0x000fe2000c101124 */
[----:B------:R-:W-:Y:S01]  /*6eb0*/  ISETP.LT.OR P4, PT, R3, 0x22, !P0 ;  /* 0x000000220300780c */ /* 0x000fe20004781670 */
[----:B---3--:R-:W-:-:S04]  /*6ec0*/  @!P3 IMAD R15, R104, R153, RZ ;  /* 0x00000099680fb224 */ /* 0x008fc800078e02ff */
        /* <DEDUP_REMOVED lines=128> */
[----:B------:R-:W-:-:S02]  /*76d0*/  ISETP.GE.AND P1, PT, R0, 0x81, PT ;  /* 0x000000810000780c */ /* 0x000fc40003f26270 */
[C---:B------:R-:W-:Y:S01]  /*76e0*/  ISETP.LT.OR P5, PT, R3.reuse, 0x79, !P0 ;  /* 0x000000790300780c */ /* 0x040fe200047a1670 */
[----:B------:R-:W-:Y:S01]  /*76f0*/  @!P4 STG.E.U8 desc[UR36][R8.64+0x71], R147 ;  /* 0x000071930800c986 */ /* 0x000fe2000c101124 */
[C---:B------:R-:W-:Y:S01]  /*7700*/  ISETP.LT.OR P0, PT, R3.reuse, 0x7a, !P0 ;  /* 0x0000007a0300780c */ /* 0x040fe20004701670 */
[----:B0-----:R-:W-:Y:S01]  /*7710*/  @!P3 IMAD R5, R148, R153, RZ ;  /* 0x000000999405b224 */ /* 0x001fe200078e02ff */
[----:B------:R-:W-:-:S03]  /*7720*/  ISETP.LT.OR P4, PT, R3, 0x1, !P1 ;  /* 0x000000010300780c */ /* 0x000fc60004f81670 */
[----:B------:R-:W-:Y:S01]  /*7730*/  @!P2 IMAD R149, R149, R153, RZ ;  /* 0x000000999595a224 */ /* 0x000fe200078e02ff */
[----:B------:R0:W-:Y:S01]  /*7740*/  @!P3 STG.E.U8 desc[UR36][R158.64+0x78], R5 ;  /* 0x000078059e00b986 */ /* 0x0001e2000c101124 */
[----:B------:R-:W-:-:S03]  /*7750*/  ISETP.LT.OR P3, PT, R3, 0x2, !P1 ;  /* 0x000000020300780c */ /* 0x000fc60004f61670 */
[----:B------:R-:W-:Y:S01]  /*7760*/  @!P2 STG.E.U8 desc[UR36][R158.64+0x79], R149 ;  /* 0x000079959e00a986 */ /* 0x000fe2000c101124 */
[-C--:B-1----:R-:W-:Y:S01]  /*7770*/  @!P5 IMAD R13, R150, R153.reuse, RZ ;  /* 0x00000099960dd224 */ /* 0x082fe200078e02ff */
[----:B------:R-:W-:Y:S01]  /*7780*/  ISETP.GE.AND P2, PT, R0, 0x89, PT ;  /* 0x000000890000780c */ /* 0x000fe20003f46270 */
[-C--:B------:R-:W-:Y:S02]  /*7790*/  @!P0 IMAD R151, R151, R153.reuse, RZ ;  /* 0x0000009997978224 */ /* 0x080fe400078e02ff */
[----:B---3--:R-:W-:Y:S01]  /*77a0*/  @!P4 IMAD R15, R24, R153, RZ ;  /* 0x00000099180fc224 */ /* 0x008fe200078e02ff */
[----:B------:R1:W-:Y:S01]  /*77b0*/  @!P5 STG.E.U8 desc[UR36][R8.64+0x78], R13 ;  /* 0x0000780d0800d986 */ /* 0x0003e2000c101124 */
[----:B------:R-:W-:-:S03]  /*77c0*/  ISETP.LT.OR P5, PT, R3, 0x1, !P2 ;  /* 0x000000010300780c */ /* 0x000fc600057a1670 */
[----:B------:R-:W-:Y:S01]  /*77d0*/  @!P3 IMAD R25, R25, R153, RZ ;  /* 0x000000991919b224 */ /* 0x000fe200078e02ff */
[----:B------:R-:W-:Y:S01]  /*77e0*/  @!P0 STG.E.U8 desc[UR36][R8.64+0x79], R151 ;  /* 0x0000799708008986 */ /* 0x000fe2000c101124 */
[----:B------:R-:W-:-:S03]  /*77f0*/  ISETP.LT.OR P0, PT, R3, 0x2, !P2 ;  /* 0x000000020300780c */ /* 0x000fc60005701670 */
[----:B------:R-:W-:Y:S01]  /*7800*/  @!P4 STG.E.U8 desc[UR36][R6.64], R15 ;  /* 0x0000000f0600c986 */ /* 0x000fe2000c101124 */
        /* <DEDUP_REMOVED lines=19> */
[-C--:B------:R-:W-:Y:S01]  /*7940*/  @!P4 IMAD R9, R32, R153.reuse, RZ ;  /* 0x000000992009c224 */ /* 0x080fe200078e02ff */
        /* <DEDUP_REMOVED lines=127> */
[----:B-1----:R-:W-:-:S04]  /*8140*/  @!P5 IMAD R13, R74, R153, RZ ;  /* 0x000000994a0dd224 */ /* 0x002fc800078e02ff */
        /* <DEDUP_REMOVED lines=12> */
[----:B------:R-:W-:-:S04]  /*8210*/  @!P0 IMAD R9, R78, R153, RZ ;  /* 0x000000994e098224 */ /* 0x000fc800078e02ff */
[-C--:B------:R-:W-:Y:S01]  /*8220*/  @!P4 IMAD R79, R79, R153.reuse, RZ ;  /* 0x000000994f4fc224 */ /* 0x080fe200078e02ff */
[----:B------:R1:W-:Y:S01]  /*8230*/  @!P0 STG.E.U8 desc[UR36][R10.64+0x68], R9 ;  /* 0x000068090a008986 */ /* 0x0003e2000c101124 */
[----:B------:R-:W-:Y:S02]  /*8240*/  ISETP.LT.OR P0, PT, R3, 0x71, !P2 ;  /* 0x000000710300780c */ /* 0x000fe40005701670 */
[----:B------:R-:W-:Y:S01]  /*8250*/  @!P3 IMAD R81, R81, R153, RZ ;  /* 0x000000995151b224 */ /* 0x000fe200078e02ff */
[----:B------:R3:W-:Y:S01]  /*8260*/  @!P4 STG.E.U8 desc[UR36][R10.64+0x69], R79 ;  /* 0x0000694f0a00c986 */ /* 0x0007e2000c101124 */
[----:B------:R-:W-:-:S03]  /*8270*/  ISETP.LT.OR P4, PT, R3, 0x72, !P2 ;  /* 0x000000720300780c */ /* 0x000fc60005781670 */
[----:B------:R3:W-:Y:S01]  /*8280*/  @!P3 STG.E.U8 desc[UR36][R6.64+0x71], R81 ;  /* 0x000071510600b986 */ /* 0x0007e2000c101124 */
[C---:B------:R-:W-:Y:S02]  /*8290*/  ISETP.LT.OR P3, PT, R3.reuse, 0x79, !P1 ;  /* 0x000000790300780c */ /* 0x040fe40004f61670 */
[C---:B------:R-:W-:Y:S01]  /*82a0*/  ISETP.LT.OR P1, PT, R3.reuse, 0x7a, !P1 ;  /* 0x0000007a0300780c */ /* 0x040fe20004f21670 */
[----:B------:R3:W-:Y:S01]  /*82b0*/  @!P5 STG.E.U8 desc[UR36][R6.64+0x70], R13 ;  /* 0x0000700d0600d986 */ /* 0x0007e2000c101124 */
[C---:B------:R-:W-:Y:S02]  /*82c0*/  ISETP.LT.OR P5, PT, R3.reuse, 0x79, !P2 ;  /* 0x000000790300780c */ /* 0x040fe400057a1670 */
[----:B------:R-:W-:Y:S01]  /*82d0*/  ISETP.LT.OR P2, PT, R3, 0x7a, !P2 ;  /* 0x0000007a0300780c */ /* 0x000fe20005741670 */
[-C--:B------:R-:W-:Y:S02]  /*82e0*/  @!P0 IMAD R3, R82, R153.reuse, RZ ;  /* 0x0000009952038224 */ /* 0x080fe400078e02ff */
[----:B------:R-:W-:-:S03]  /*82f0*/  @!P4 IMAD R83, R83, R153, RZ ;  /* 0x000000995353c224 */ /* 0x000fc600078e02ff */
[----:B------:R3:W-:Y:S01]  /*8300*/  @!P0 STG.E.U8 desc[UR36][R10.64+0x70], R3 ;  /* 0x000070030a008986 */ /* 0x0007e2000c101124 */
[-C--:B0-----:R-:W-:Y:S02]  /*8310*/  @!P3 IMAD R5, R84, R153.reuse, RZ ;  /* 0x000000995405b224 */ /* 0x081fe400078e02ff */
[-C--:B------:R-:W-:Y:S01]  /*8320*/  @!P1 IMAD R85, R85, R153.reuse, RZ ;  /* 0x0000009955559224 */ /* 0x080fe200078e02ff */
[----:B------:R3:W-:Y:S01]  /*8330*/  @!P4 STG.E.U8 desc[UR36][R10.64+0x71], R83 ;  /* 0x000071530a00c986 */ /* 0x0007e2000c101124 */
[-C--:B-1----:R-:W-:Y:S02]  /*8340*/  @!P5 IMAD R9, R86, R153.reuse, RZ ;  /* 0x000000995609d224 */ /* 0x082fe400078e02ff */
[----:B------:R-:W-:Y:S01]  /*8350*/  @!P2 IMAD R87, R87, R153, RZ ;  /* 0x000000995757a224 */ /* 0x000fe200078e02ff */
[----:B------:R3:W-:Y:S04]  /*8360*/  @!P3 STG.E.U8 desc[UR36][R6.64+0x78], R5 ;  /* 0x000078050600b986 */ /* 0x0007e8000c101124 */
[----:B------:R3:W-:Y:S04]  /*8370*/  @!P1 STG.E.U8 desc[UR36][R6.64+0x79], R85 ;  /* 0x0000795506009986 */ /* 0x0007e8000c101124 */
[----:B------:R3:W-:Y:S04]  /*8380*/  @!P5 STG.E.U8 desc[UR36][R10.64+0x78], R9 ;  /* 0x000078090a00d986 */ /* 0x0007e8000c101124 */
[----:B------:R3:W-:Y:S02]  /*8390*/  @!P2 STG.E.U8 desc[UR36][R10.64+0x79], R87 ;  /* 0x000079570a00a986 */ /* 0x0007e4000c101124 */
.L_x_286:
[----:B------:R-:W-:Y:S05]  /*83a0*/  BSYNC B0 ;  /* 0x0000000000007941 */ /* 0x000fea0003800000 */
.L_x_28:
[----:B------:R-:W-:Y:S01]  /*83b0*/  ULDC UR4, c[0x0][0xc] ;  /* 0x0000030000047ab9 */ /* 0x000fe20000000800 */
[----:B------:R-:W-:Y:S01]  /*83c0*/  ULDC UR5, c[0x0][0x10] ;  /* 0x0000040000057ab9 */ /* 0x000fe20000000800 */
[----:B---3--:R-:W3:Y:S01]  /*83d0*/  LDC R3, c[0x0][0x14] ;  /* 0x00000500ff037b82 */ /* 0x008ee20000000800 */
[----:B------:R-:W-:Y:S01]  /*83e0*/  UIMAD.WIDE.U32 UR4, UR4, UR5, URZ ;  /* 0x00000005040472a5 */ /* 0x000fe2000f8e003f */
[----:B------:R-:W-:Y:S01]  /*83f0*/  PRMT R0, RZ, 0x7610, R0 ;  /* 0x00007610ff007816 */ /* 0x000fe20000000000 */
[----:B------:R-:W-:Y:S02]  /*8400*/  IMAD.MOV.U32 R23, RZ, RZ, -0x1 ;  /* 0xffffffffff177424 */ /* 0x000fe400078e00ff */
[----:B------:R-:W-:Y:S02]  /*8410*/  IMAD.MOV.U32 R22, RZ, RZ, -0x1 ;  /* 0xffffffffff167424 */ /* 0x000fe400078e00ff */
[----:B---3--:R-:W-:-:S04]  /*8420*/  IMAD.WIDE.U32 R16, R3, UR4, R16 ;  /* 0x0000000403107c25 */ /* 0x008fc8000f8e0010 */
[----:B------:R-:W-:Y:S01]  /*8430*/  IMAD R3, R3, UR5, RZ ;  /* 0x0000000503037c24 */ /* 0x000fe2000f8e02ff */
[----:B------:R-:W-:Y:S02]  /*8440*/  ULDC.64 UR4, c[0x0][0x650] ;  /* 0x0001940000047ab9 */ /* 0x000fe40000000a00 */
[----:B------:R-:W-:Y:S01]  /*8450*/  ISETP.GE.U32.AND P0, PT, R16, UR4, PT ;  /* 0x0000000410007c0c */ /* 0x000fe2000bf06070 */
[----:B------:R-:W-:-:S05]  /*8460*/  IMAD.IADD R17, R17, 0x1, R3 ;  /* 0x0000000111117824 */ /* 0x000fca00078e0203 */
[----:B------:R-:W-:-:S13]  /*8470*/  ISETP.GE.U32.AND.EX P0, PT, R17, UR5, PT, P0 ;  /* 0x0000000511007c0c */ /* 0x000fda000bf06100 */
[----:B------:R-:W-:Y:S05]  /*8480*/  @P0 BRA `(.L_x_287) ;  /* 0x0000000400640947 */ /* 0x000fea0003800000 */
[----:B------:R-:W3:Y:S01]  /*8490*/  S2R R12, SR_CTAID.X ;  /* 0x00000000000c7919 */ /* 0x000ee20000002500 */
[----:B0-----:R-:W0:Y:S01]  /*84a0*/  LDC.64 R10, c[0x0][0x628] ;  /* 0x00018a00ff0a7b82 */ /* 0x001e220000000a00 */
[----:B------:R-:W-:Y:S01]  /*84b0*/  ULDC UR4, c[0x0][0x150] ;  /* 0x0000540000047ab9 */ /* 0x000fe20000000800 */
[----:B------:R-:W-:Y:S01]  /*84c0*/  IMAD.MOV.U32 R8, RZ, RZ, R16 ;  /* 0x000000ffff087224 */ /* 0x000fe200078e0010 */
[----:B------:R-:W0:Y:S01]  /*84d0*/  S2R R23, SR_CTAID.Y ;  /* 0x0000000000177919 */ /* 0x000e220000002600 */
[----:B------:R-:W-:-:S04]  /*84e0*/  IMAD.MOV.U32 R9, RZ, RZ, R17 ;  /* 0x000000ffff097224 */ /* 0x000fc800078e0011 */
[----:B------:R-:W1:Y:S08]  /*84f0*/  LDC R21, c[0x0][0x144] ;  /* 0x00005100ff157b82 */ /* 0x000e700000000800 */
[----:B------:R-:W1:Y:S08]  /*8500*/  LDC R0, c[0x0][0x630] ;  /* 0x00018c00ff007b82 */ /* 0x000e700000000800 */
[----:B------:R-:W1:Y:S01]  /*8510*/  LDC.64 R14, c[0x0][0x620] ;  /* 0x00018800ff0e7b82 */ /* 0x000e620000000a00 */
[----:B0-----:R-:W-:-:S04]  /*8520*/  ISETP.NE.U32.AND P0, PT, R10, RZ, PT ;  /* 0x000000ff0a00720c */ /* 0x001fc80003f05070 */
[----:B------:R-:W-:Y:S02]  /*8530*/  ISETP.NE.AND.EX P0, PT, R11, RZ, PT, P0 ;  /* 0x000000ff0b00720c */ /* 0x000fe40003f05300 */
[----:B---3--:R-:W-:-:S05]  /*8540*/  I2FP.F32.U32 R3, R12 ;  /* 0x0000000c00037245 */ /* 0x008fca0000201000 */
[----:B------:R-:W-:-:S04]  /*8550*/  FMUL R3, R3, UR4 ;  /* 0x0000000403037c20 */ /* 0x000fc80008400000 */
[----:B------:R0:W3:Y:S02]  /*8560*/  F2I.U32.TRUNC.NTZ R20, R3 ;  /* 0x0000000300147305 */ /* 0x0000e4000020f000 */
[----:B------:R-:W-:Y:S05]  /*8570*/  @!P0 BRA `(.L_x_288) ;  /* 0x0000000000288947 */ /* 0x000fea0003800000 */
[----:B0-----:R-:W0:Y:S02]  /*8580*/  LDC R3, c[0x0][0x634] ;  /* 0x00018d00ff037b82 */ /* 0x001e240000000800 */
[----:B0-----:R-:W-:-:S05]  /*8590*/  IADD3 R3, P0, R16, R3, RZ ;  /* 0x0000000310037210 */ /* 0x001fca0007f1e0ff */
[----:B------:R-:W-:-:S04]  /*85a0*/  IMAD.X R13, RZ, RZ, R17, P0 ;  /* 0x000000ffff0d7224 */ /* 0x000fc800000e0611 */
[----:B------:R-:W-:-:S04]  /*85b0*/  IMAD.WIDE.U32 R4, R13, R10, RZ ;  /* 0x0000000a0d047225 */ /* 0x000fc800078e00ff */
[----:B-1----:R-:W-:-:S04]  /*85c0*/  IMAD.WIDE.U32 R6, P0, R3, R11, R4 ;  /* 0x0000000b03067225 */ /* 0x002fc80007800004 */
[----:B------:R-:W-:-:S04]  /*85d0*/  IMAD.WIDE.U32 R4, R3, R10, RZ ;  /* 0x0000000a03047225 */ /* 0x000fc800078e00ff */
[----:B------:R-:W-:Y:S01]  /*85e0*/  IMAD.X R9, RZ, RZ, RZ, P0 ;  /* 0x000000ffff097224 */ /* 0x000fe200000e06ff */
[----:B------:R-:W-:Y:S01]  /*85f0*/  IADD3 RZ, P0, R5, R6, RZ ;  /* 0x0000000605ff7210 */ /* 0x000fe20007f1e0ff */
[----:B------:R-:W-:-:S04]  /*8600*/  IMAD.MOV.U32 R8, RZ, RZ, R7 ;  /* 0x000000ffff087224 */ /* 0x000fc800078e0007 */
[----:B------:R-:W-:-:S08]  /*8610*/  IMAD.WIDE.U32.X R8, R13, R11, R8, P0 ;  /* 0x0000000b0d087225 */ /* 0x000fd000000e0408 */
.L_x_288:
[----:B------:R-:W2:Y:S01]  /*8620*/  LDC.64 R26, c[0x0][0x640] ;  /* 0x00019000ff1a7b82 */ /* 0x000ea20000000a00 */
[-CC-:B-1----:R-:W-:Y:S01]  /*8630*/  SHF.R.U64 R22, R8, R0.reuse, R9.reuse ;  /* 0x0000000008167219 */ /* 0x182fe20000001209 */
[----:B---3--:R-:W-:Y:S01]  /*8640*/  IMAD.MOV R20, RZ, RZ, -R20 ;  /* 0x000000ffff147224 */ /* 0x008fe200078e0a14 */
[----:B------:R-:W-:Y:S01]  /*8650*/  SHF.R.U32.HI R0, RZ, R0, R9 ;  /* 0x00000000ff007219 */ /* 0x000fe20000011609 */
[----:B------:R-:W-:Y:S01]  /*8660*/  ULDC UR4, c[0x0][0x154] ;  /* 0x0000550000047ab9 */ /* 0x000fe20000000800 */
[----:B0-----:R-:W-:Y:S01]  /*8670*/  IADD3 R3, P0, RZ, -R22, RZ ;  /* 0x80000016ff037210 */ /* 0x001fe20007f1e0ff */
[----:B------:R-:W-:Y:S02]  /*8680*/  IMAD R21, R21, R20, R12 ;  /* 0x0000001415157224 */ /* 0x000fe400078e020c */
[----:B------:R-:W0:Y:S01]  /*8690*/  LDC R6, c[0x0][0x618] ;  /* 0x00018600ff067b82 */ /* 0x000e220000000800 */
[----:B------:R-:W-:Y:S02]  /*86a0*/  IMAD.MOV.U32 R7, RZ, RZ, 0x1 ;  /* 0x00000001ff077424 */ /* 0x000fe400078e00ff */
[----:B------:R-:W-:-:S04]  /*86b0*/  IMAD.X R5, RZ, RZ, ~R0, P0 ;  /* 0x000000ffff057224 */ /* 0x000fc800000e0e00 */
[-C--:B------:R-:W-:Y:S01]  /*86c0*/  IMAD R0, R5, R14.reuse, RZ ;  /* 0x0000000e05007224 */ /* 0x080fe200078e02ff */
[----:B------:R-:W1:Y:S01]  /*86d0*/  LDC R8, c[0x0][0x608] ;  /* 0x00018200ff087b82 */ /* 0x000e620000000800 */
[----:B------:R-:W-:-:S04]  /*86e0*/  IMAD.WIDE.U32 R4, R3, R14, R16 ;  /* 0x0000000e03047225 */ /* 0x000fc800078e0010 */
[----:B------:R-:W-:Y:S01]  /*86f0*/  IMAD R3, R3, R15, R0 ;  /* 0x0000000f03037224 */ /* 0x000fe200078e0200 */
[----:B------:R-:W-:Y:S02]  /*8700*/  I2FP.F32.U32 R0, R23 ;  /* 0x0000001700007245 */ /* 0x000fe40000201000 */
[----:B------:R-:W3:Y:S01]  /*8710*/  LDC R24, c[0x0][0x658] ;  /* 0x00019600ff187b82 */ /* 0x000ee20000000800 */
[----:B------:R-:W-:Y:S01]  /*8720*/  IMAD.IADD R3, R5, 0x1, R3 ;  /* 0x0000000105037824 */ /* 0x000fe200078e0203 */
[----:B--2---:R-:W-:Y:S01]  /*8730*/  ISETP.NE.U32.AND P0, PT, R26, RZ, PT ;  /* 0x000000ff1a00720c */ /* 0x004fe20003f05070 */
[----:B------:R-:W-:Y:S01]  /*8740*/  FMUL R0, R0, UR4 ;  /* 0x0000000400007c20 */ /* 0x000fe20008400000 */
[----:B------:R-:W-:Y:S02]  /*8750*/  IMAD.MOV.U32 R5, RZ, RZ, -0x1 ;  /* 0xffffffffff057424 */ /* 0x000fe400078e00ff */
[----:B------:R-:W-:Y:S01]  /*8760*/  ISETP.NE.AND.EX P0, PT, R27, RZ, PT, P0 ;  /* 0x000000ff1b00720c */ /* 0x000fe20003f05300 */
[----:B------:R2:W2:Y:S01]  /*8770*/  F2I.U32.TRUNC.NTZ R13, R0 ;  /* 0x00000000000d7305 */ /* 0x0004a2000020f000 */
[----:B------:R-:W2:Y:S01]  /*8780*/  LDC R20, c[0x0][0x148] ;  /* 0x00005200ff147b82 */ /* 0x000ea20000000800 */
[----:B0-----:R-:W-:-:S02]  /*8790*/  SHF.R.U64 R12, R4, R6, R3 ;  /* 0x00000006040c7219 */ /* 0x001fc40000001203 */
[----:B------:R-:W-:-:S05]  /*87a0*/  SHF.R.U32.HI R3, RZ, R6, R3 ;  /* 0x00000006ff037219 */ /* 0x000fca0000011603 */
[----:B------:R-:W0:Y:S01]  /*87b0*/  LDC R15, c[0x0][0x600] ;  /* 0x00018000ff0f7b82 */ /* 0x000e220000000800 */
[-CC-:B-1----:R-:W-:Y:S02]  /*87c0*/  SHF.R.U64 R10, R12, R8.reuse, R3.reuse ;  /* 0x000000080c0a7219 */ /* 0x182fe40000001203 */
[----:B------:R-:W-:-:S05]  /*87d0*/  SHF.R.U32.HI R3, RZ, R8, R3 ;  /* 0x00000008ff037219 */ /* 0x000fca0000011603 */
[----:B------:R-:W1:Y:S01]  /*87e0*/  LDC R28, c[0x0][0x648] ;  /* 0x00019200ff1c7b82 */ /* 0x000e620000000800 */
[-C--:B---3--:R-:W-:Y:S02]  /*87f0*/  SHF.L.U32 R4, R5, R24.reuse, RZ ;  /* 0x0000001805047219 */ /* 0x088fe400000006ff */
[--C-:B------:R-:W-:Y:S02]  /*8800*/  SHF.R.U64 R14, R10, R24, R3.reuse ;  /* 0x000000180a0e7219 */ /* 0x100fe40000001203 */
[----:B------:R-:W-:Y:S02]  /*8810*/  LOP3.LUT R25, RZ, R4, RZ, 0x33, !PT ;  /* 0x00000004ff197212 */ /* 0x000fe400078e33ff */
[-C--:B------:R-:W-:Y:S01]  /*8820*/  SHF.R.U32.HI R5, RZ, R24.reuse, R3 ;  /* 0x00000018ff057219 */ /* 0x080fe20000011603 */
[----:B------:R-:W3:Y:S01]  /*8830*/  LDC R29, c[0x0][0x638] ;  /* 0x00018e00ff1d7b82 */ /* 0x000ee20000000800 */
[----:B------:R-:W-:Y:S01]  /*8840*/  SHF.L.U32 R152, R7, R24, RZ ;  /* 0x0000001807987219 */ /* 0x000fe200000006ff */
[----:B------:R-:W-:-:S06]  /*8850*/  IMAD.MOV.U32 R4, RZ, RZ, R14 ;  /* 0x000000ffff047224 */ /* 0x000fcc00078e000e */
[----:B------:R-:W0:Y:S01]  /*8860*/  LDC R30, c[0x0][0x610] ;  /* 0x00018400ff1e7b82 */ /* 0x000e220000000800 */
[----:B------:R-:W-:Y:S05]  /*8870*/  @!P0 BRA `(.L_x_289) ;  /* 0x0000000000288947 */ /* 0x000fea0003800000 */
[----:B------:R-:W4:Y:S02]  /*8880*/  LDC R3, c[0x0][0x64c] ;  /* 0x00019300ff037b82 */ /* 0x000f240000000800 */
[----:B----4-:R-:W-:-:S05]  /*8890*/  IADD3 R3, P0, R14, R3, RZ ;  /* 0x000000030e037210 */ /* 0x010fca0007f1e0ff */
        /* <DEDUP_REMOVED lines=8> */
.L_x_289:
[----:B------:R-:W-:Y:S01]  /*8920*/  ISETP.NE.AND P0, PT, R2, 0x1, PT ;  /* 0x000000010200780c */ /* 0x000fe20003f05270 */
[----:B0-----:R-:W-:Y:S01]  /*8930*/  VIADD R7, R15, 0xffffffff ;  /* 0xffffffff0f077836 */ /* 0x001fe20000000000 */
[----:B-12---:R-:W-:Y:S01]  /*8940*/  SHF.R.U64 R0, R4, R28, R5 ;  /* 0x0000001c04007219 */ /* 0x006fe20000001205 */
[----:B------:R-:W-:Y:S01]  /*8950*/  IMAD.MOV R13, RZ, RZ, -R13 ;  /* 0x000000ffff0d7224 */ /* 0x000fe200078e0a0d */
[----:B------:R-:W-:Y:S01]  /*8960*/  LOP3.LUT R5, R10, R25, RZ, 0xc0, !PT ;  /* 0x000000190a057212 */ /* 0x000fe200078ec0ff */
[----:B------:R-:W-:Y:S02]  /*8970*/  IMAD.MOV.U32 R4, RZ, RZ, 0x1 ;  /* 0x00000001ff047424 */ /* 0x000fe400078e00ff */
[----:B------:R-:W-:Y:S02]  /*8980*/  IMAD.MOV R3, RZ, RZ, -R0 ;  /* 0x000000ffff037224 */ /* 0x000fe400078e0a00 */
[----:B------:R-:W-:Y:S01]  /*8990*/  IMAD R152, R152, R0, R5 ;  /* 0x0000000098987224 */ /* 0x000fe200078e0205 */
[----:B------:R-:W-:Y:S01]  /*89a0*/  LOP3.LUT R5, R12, R7, RZ, 0xc0, !PT ;  /* 0x000000070c057212 */ /* 0x000fe200078ec0ff */
[----:B---3--:R-:W-:-:S02]  /*89b0*/  IMAD R0, R3, R29, R14 ;  /* 0x0000001d03007224 */ /* 0x008fc400078e020e */
[----:B------:R-:W-:Y:S02]  /*89c0*/  @P0 IMAD R21, R20, R13, R23 ;  /* 0x0000000d14150224 */ /* 0x000fe400078e0217 */
[----:B------:R-:W-:Y:S01]  /*89d0*/  IMAD R3, R0, R15, R5 ;  /* 0x0000000f00037224 */ /* 0x000fe200078e0205 */
[----:B------:R-:W-:Y:S01]  /*89e0*/  PRMT R0, R4, 0x7610, R0 ;  /* 0x0000761004007816 */ /* 0x000fe20000000000 */
[----:B------:R-:W-:-:S05]  /*89f0*/  IMAD R152, R152, R30, R21 ;  /* 0x0000001e98987224 */ /* 0x000fca00078e0215 */
[----:B------:R-:W-:Y:S02]  /*8a00*/  SEL R23, R3, R152, !P0 ;  /* 0x0000009803177207 */ /* 0x000fe40004000000 */
[----:B------:R-:W-:-:S07]  /*8a10*/  SEL R152, R152, R3, !P0 ;  /* 0x0000000398987207 */ /* 0x000fce0004000000 */
.L_x_287:
[----:B------:R-:W-:-:S13]  /*8a20*/  LOP3.LUT P0, RZ, R0, 0xff, RZ, 0xc0, !PT ;  /* 0x000000ff00ff7812 */ /* 0x000fda000780c0ff */
[----:B------:R-:W-:Y:S05]  /*8a30*/  @P0 BRA `(.L_x_290) ;  /* 0xffffff84003c0947 */ /* 0x000fea000383ffff */
[----:B------:R-:W-:Y:S05]  /*8a40*/  EXIT ;  /* 0x000000000000794d */ /* 0x000fea0003800000 */
.L_x_3:
[----:B0-----:R-:W-:Y:S01]  /*8a50*/  ULDC.64 UR4, c[0x0][0x650] ;  /* 0x0001940000047ab9 */ /* 0x001fe20000000a00 */
        /* <DEDUP_REMOVED lines=25> */
.L_x_292:
[--C-:B------:R-:W-:Y:S01]  /*8bf0*/  SHF.R.U64 R12, R10, R14, R11.reuse ;  /* 0x0000000e0a0c7219 */ /* 0x100fe2000000120b */
[----:B------:R-:W0:Y:S01]  /*8c00*/  LDC R22, c[0x0][0x618] ;  /* 0x00018600ff167b82 */ /* 0x000e220000000800 */
[----:B------:R-:W-:Y:S01]  /*8c10*/  I2FP.F32.U32 R6, R4 ;  /* 0x0000000400067245 */ /* 0x000fe20000201000 */
[----:B------:R-:W-:Y:S01]  /*8c20*/  ULDC UR4, c[0x0][0x150] ;  /* 0x0000540000047ab9 */ /* 0x000fe20000000800 */
[----:B------:R-:W-:Y:S02]  /*8c30*/  SHF.R.U32.HI R5, RZ, R14, R11 ;  /* 0x0000000eff057219 */ /* 0x000fe4000001160b */
[----:B------:R-:W-:Y:S01]  /*8c40*/  IADD3 R9, P0, RZ, -R12, RZ ;  /* 0x8000000cff097210 */ /* 0x000fe20007f1e0ff */
[----:B------:R-:W-:Y:S01]  /*8c50*/  FMUL R11, R6, UR4 ;  /* 0x00000004060b7c20 */ /* 0x000fe20008400000 */
[----:B------:R-:W-:Y:S01]  /*8c60*/  ULDC UR4, c[0x0][0x154] ;  /* 0x0000550000047ab9 */ /* 0x000fe20000000800 */
[----:B------:R-:W1:Y:S02]  /*8c70*/  LDC.64 R24, c[0x0][0x640] ;  /* 0x00019000ff187b82 */ /* 0x000e640000000a00 */
[----:B------:R-:W-:-:S02]  /*8c80*/  IMAD.X R5, RZ, RZ, ~R5, P0 ;  /* 0x000000ffff057224 */ /* 0x000fc400000e0e05 */
[----:B------:R-:W2:Y:S01]  /*8c90*/  F2I.U32.TRUNC.NTZ R11, R11 ;  /* 0x0000000b000b7305 */ /* 0x000ea2000020f000 */
[----:B------:R-:W-:-:S03]  /*8ca0*/  IMAD.WIDE.U32 R6, R9, R20, R16 ;  /* 0x0000001409067225 */ /* 0x000fc600078e0010 */
[----:B------:R-:W3:Y:S01]  /*8cb0*/  LDC R13, c[0x0][0x144] ;  /* 0x00005100ff0d7b82 */ /* 0x000ee20000000800 */
[----:B------:R-:W-:-:S04]  /*8cc0*/  IMAD R8, R5, R20, RZ ;  /* 0x0000001405087224 */ /* 0x000fc800078e02ff */
[----:B------:R-:W-:Y:S02]  /*8cd0*/  IMAD R5, R9, R21, R8 ;  /* 0x0000001509057224 */ /* 0x000fe400078e0208 */
[----:B------:R-:W-:Y:S01]  /*8ce0*/  IMAD.MOV.U32 R8, RZ, RZ, -0x1 ;  /* 0xffffffffff087424 */ /* 0x000fe200078e00ff */
[----:B------:R-:W4:Y:S01]  /*8cf0*/  LDC R14, c[0x0][0x608] ;  /* 0x00018200ff0e7b82 */ /* 0x000f220000000800 */
[----:B------:R-:W-:Y:S01]  /*8d00*/  IMAD.IADD R5, R7, 0x1, R5 ;  /* 0x0000000107057824 */ /* 0x000fe200078e0205 */
[----:B------:R-:W-:-:S04]  /*8d10*/  I2FP.F32.U32 R7, R3 ;  /* 0x0000000300077245 */ /* 0x000fc80000201000 */
[-C--:B0-----:R-:W-:Y:S01]  /*8d20*/  SHF.R.U64 R10, R6, R22.reuse, R5 ;  /* 0x00000016060a7219 */ /* 0x081fe20000001205 */
[----:B--2---:R-:W-:Y:S01]  /*8d30*/  IMAD.MOV R6, RZ, RZ, -R11 ;  /* 0x000000ffff067224 */ /* 0x004fe200078e0a0b */
[----:B------:R-:W0:Y:S01]  /*8d40*/  LDC R9, c[0x0][0x658] ;  /* 0x00019600ff097b82 */ /* 0x000e220000000800 */
[----:B-1----:R-:W-:Y:S01]  /*8d50*/  ISETP.NE.U32.AND P0, PT, R24, RZ, PT ;  /* 0x000000ff1800720c */ /* 0x002fe20003f05070 */
[----:B------:R-:W-:Y:S01]  /*8d60*/  FMUL R7, R7, UR4 ;  /* 0x0000000407077c20 */ /* 0x000fe20008400000 */
[----:B------:R-:W-:Y:S02]  /*8d70*/  SHF.R.U32.HI R5, RZ, R22, R5 ;  /* 0x00000016ff057219 */ /* 0x000fe40000011605 */
[----:B------:R-:W-:-:S03]  /*8d80*/  ISETP.NE.AND.EX P0, PT, R25, RZ, PT, P0 ;  /* 0x000000ff1900720c */ /* 0x000fc60003f05300 */
[----:B------:R-:W1:Y:S01]  /*8d90*/  LDC R20, c[0x0][0x148] ;  /* 0x00005200ff147b82 */ /* 0x000e620000000800 */
[----:B---3--:R-:W-:Y:S02]  /*8da0*/  IMAD R23, R13, R6, R4 ;  /* 0x000000060d177224 */ /* 0x008fe400078e0204 */
[----:B------:R-:W-:-:S05]  /*8db0*/  IMAD.MOV.U32 R6, RZ, RZ, 0x1 ;  /* 0x00000001ff067424 */ /* 0x000fca00078e00ff */
[----:B------:R-:W2:Y:S01]  /*8dc0*/  LDC R21, c[0x0][0x600] ;  /* 0x00018000ff157b82 */ /* 0x000ea20000000800 */
[-CC-:B----4-:R-:W-:Y:S02]  /*8dd0*/  SHF.R.U64 R13, R10, R14.reuse, R5.reuse ;  /* 0x0000000e0a0d7219 */ /* 0x190fe40000001205 */
[----:B------:R-:W-:Y:S02]  /*8de0*/  SHF.R.U32.HI R4, RZ, R14, R5 ;  /* 0x0000000eff047219 */ /* 0x000fe40000011605 */
[----:B------:R3:W4:Y:S03]  /*8df0*/  F2I.U32.TRUNC.NTZ R14, R7 ;  /* 0x00000007000e7305 */ /* 0x000726000020f000 */
[----:B------:R-:W1:Y:S01]  /*8e00*/  LDC R26, c[0x0][0x648] ;  /* 0x00019200ff1a7b82 */ /* 0x000e620000000800 */
[-C--:B0-----:R-:W-:Y:S02]  /*8e10*/  SHF.R.U64 R15, R13, R9.reuse, R4 ;  /* 0x000000090d0f7219 */ /* 0x081fe40000001204 */
[----:B------:R-:W-:-:S02]  /*8e20*/  SHF.L.U32 R8, R8, R9, RZ ;  /* 0x0000000908087219 */ /* 0x000fc400000006ff */
[-C--:B------:R-:W-:Y:S01]  /*8e30*/  SHF.R.U32.HI R5, RZ, R9.reuse, R4 ;  /* 0x00000009ff057219 */ /* 0x080fe20000011604 */
[----:B------:R-:W-:Y:S01]  /*8e40*/  IMAD.MOV.U32 R4, RZ, RZ, R15 ;  /* 0x000000ffff047224 */ /* 0x000fe200078e000f */
[----:B------:R-:W-:Y:S01]  /*8e50*/  SHF.L.U32 R22, R6, R9, RZ ;  /* 0x0000000906167219 */ /* 0x000fe200000006ff */
[----:B------:R-:W0:Y:S01]  /*8e60*/  LDC R27, c[0x0][0x638] ;  /* 0x00018e00ff1b7b82 */ /* 0x000e220000000800 */
[----:B------:R-:W-:-:S07]  /*8e70*/  LOP3.LUT R28, RZ, R8, RZ, 0x33, !PT ;  /* 0x00000008ff1c7212 */ /* 0x000fce00078e33ff */
        /* <DEDUP_REMOVED lines=12> */
.L_x_293:
[----:B------:R-:W-:Y:S01]  /*8f40*/  ISETP.NE.AND P0, PT, R2, 0x1, PT ;  /* 0x000000010200780c */ /* 0x000fe20003f05270 */
[----:B--2---:R-:W-:Y:S01]  /*8f50*/  VIADD R7, R21, 0xffffffff ;  /* 0xffffffff15077836 */ /* 0x004fe20000000000 */
[----:B-1----:R-:W-:Y:S01]  /*8f60*/  SHF.R.U64 R5, R4, R26, R5 ;  /* 0x0000001a04057219 */ /* 0x002fe20000001205 */
[----:B------:R-:W-:Y:S01]  /*8f70*/  IMAD.MOV R14, RZ, RZ, -R14 ;  /* 0x000000ffff0e7224 */ /* 0x000fe200078e0a0e */
[----:B------:R-:W-:Y:S01]  /*8f80*/  LOP3.LUT R4, R13, R28, RZ, 0xc0, !PT ;  /* 0x0000001c0d047212 */ /* 0x000fe200078ec0ff */
[----:B------:R-:W-:Y:S01]  /*8f90*/  IMAD.MOV.U32 R8, RZ, RZ, R12 ;  /* 0x000000ffff087224 */ /* 0x000fe200078e000c */
[----:B------:R-:W-:Y:S01]  /*8fa0*/  LOP3.LUT R10, R10, R7, RZ, 0xc0, !PT ;  /* 0x000000070a0a7212 */ /* 0x000fe200078ec0ff */
[----:B------:R-:W-:Y:S02]  /*8fb0*/  IMAD.MOV R6, RZ, RZ, -R5 ;  /* 0x000000ffff067224 */ /* 0x000fe400078e0a05 */
[----:B------:R-:W-:-:S04]  /*8fc0*/  IMAD R4, R22, R5, R4 ;  /* 0x0000000516047224 */ /* 0x000fc800078e0204 */
[----:B------:R-:W-:Y:S02]  /*8fd0*/  @P0 IMAD R23, R20, R14, R3 ;  /* 0x0000000e14170224 */ /* 0x000fe400078e0203 */
[----:B0-----:R-:W-:Y:S02]  /*8fe0*/  IMAD R3, R6, R27, R15 ;  /* 0x0000001b06037224 */ /* 0x001fe400078e020f */
[----:B------:R-:W-:Y:S02]  /*8ff0*/  IMAD R7, R4, R29, R23 ;  /* 0x0000001d04077224 */ /* 0x000fe400078e0217 */
[----:B------:R-:W-:Y:S02]  /*9000*/  IMAD R4, R3, R21, R10 ;  /* 0x0000001503047224 */ /* 0x000fe400078e020a */
[----:B------:R-:W-:-:S03]  /*9010*/  IMAD.MOV.U32 R6, RZ, RZ, 0x1 ;  /* 0x00000001ff067424 */ /* 0x000fc600078e00ff */
[----:B------:R-:W-:Y:S02]  /*9020*/  SEL R9, R4, R7, !P0 ;  /* 0x0000000704097207 */ /* 0x000fe40004000000 */
[----:B------:R-:W-:-:S07]  /*9030*/  SEL R7, R7, R4, !P0 ;  /* 0x0000000407077207 */ /* 0x000fce0004000000 */
.L_x_291:
[----:B------:R-:W-:-:S08]  /*9040*/  NOP ;  /* 0x0000000000007918 */ /* 0x000fd00000000000 */
[----:B------:R-:W0:-:S00]  /*9050*/  USETMAXREG.DEALLOC.CTAPOOL 0x28 ;  /* 0x00000028000079c8 */ /* 0x000e0000080e0500 */
[----:B0-----:R-:W-:-:S13]  /*9060*/  ISETP.NE.AND P0, PT, R0, RZ, PT ;  /* 0x000000ff0000720c */ /* 0x001fda0003f05270 */
[----:B------:R-:W-:Y:S05]  /*9070*/  @P0 EXIT ;  /* 0x000000000000094d */ /* 0x000fea0003800000 */
[----:B------:R-:W-:Y:S01]  /*9080*/  LOP3.LUT P0, RZ, R6, 0xff, RZ, 0xc0, !PT ;  /* 0x000000ff06ff7812 */ /* 0x000fe2000780c0ff */
[----:B------:R-:W-:Y:S02]  /*9090*/  IMAD.MOV.U32 R3, RZ, RZ, 0x1 ;  /* 0x00000001ff037424 */ /* 0x000fe400078e00ff */
[----:B------:R-:W-:-:S10]  /*90a0*/  IMAD.MOV.U32 R0, RZ, RZ, RZ ;  /* 0x000000ffff007224 */ /* 0x000fd400078e00ff */
[----:B------:R-:W-:Y:S05]  /*90b0*/  @!P0 BRA `(.L_x_294) ;  /* 0x0000000c00348947 */ /* 0x000fea0003800000 */
[----:B------:R-:W0:Y:S01]  /*90c0*/  LDC R0, c[0x0][0x28c] ;  /* 0x0000a300ff007b82 */ /* 0x000e220000000800 */
[----:B------:R-:W-:Y:S01]  /*90d0*/  ULDC UR5, c[0x0][0x600] ;  /* 0x0001800000057ab9 */ /* 0x000fe20000000800 */
[----:B------:R-:W-:Y:S01]  /*90e0*/  ULDC UR4, c[0x0][0xc] ;  /* 0x0000030000047ab9 */ /* 0x000fe20000000800 */
[----:B------:R-:W-:Y:S01]  /*90f0*/  UIADD3 UR16, UR5, -0x1, URZ ;  /* 0xffffffff05107890 */ /* 0x000fe2000fffe03f */
[C---:B------:R-:W-:Y:S01]  /*9100*/  LOP3.LUT P2, RZ, R18.reuse, 0x7f, RZ, 0xc0, !PT ;  /* 0x0000007f12ff7812 */ /* 0x040fe2000784c0ff */
[----:B------:R-:W-:Y:S01]  /*9110*/  ULDC UR6, c[0x0][0x658] ;  /* 0x0001960000067ab9 */ /* 0x000fe20000000800 */
[----:B------:R-:W-:Y:S01]  /*9120*/  ULDC UR5, c[0x0][0x10] ;  /* 0x0000040000057ab9 */ /* 0x000fe20000000800 */
[----:B------:R-:W-:Y:S01]  /*9130*/  UMOV UR7, 0xffffffff ;  /* 0xffffffff00077882 */ /* 0x000fe20000000000 */
[----:B------:R-:W-:Y:S01]  /*9140*/  UMOV UR8, 0x1 ;  /* 0x0000000100087882 */ /* 0x000fe20000000000 */
[----:B------:R-:W-:Y:S01]  /*9150*/  UIMAD.WIDE.U32 UR4, UR4, UR5, URZ ;  /* 0x00000005040472a5 */ /* 0x000fe2000f8e003f */
[----:B------:R-:W-:Y:S01]  /*9160*/  LOP3.LUT P0, RZ, R18, 0x1f, RZ, 0xc0, !PT ;  /* 0x0000001f12ff7812 */ /* 0x000fe2000780c0ff */
[----:B------:R-:W-:Y:S01]  /*9170*/  USHF.L.U32 UR7, UR7, UR6, URZ ;  /* 0x0000000607077299 */ /* 0x000fe2000800063f */
[----:B------:R-:W-:Y:S01]  /*9180*/  BSSY B0, `(.L_x_294) ;  /* 0x00000c0000007945 */ /* 0x000fe20003800000 */
[----:B------:R-:W-:Y:S01]  /*9190*/  USHF.L.U32 UR18, UR8, UR6, URZ ;  /* 0x0000000608127299 */ /* 0x000fe2000800063f */
[----:B------:R-:W-:Y:S01]  /*91a0*/  IMAD.MOV.U32 R11, RZ, RZ, 0x1 ;  /* 0x00000001ff0b7424 */ /* 0x000fe200078e00ff */
[----:B------:R-:W-:Y:S01]  /*91b0*/  LOP3.LUT R18, R19, 0x2, RZ, 0xfc, !PT ;  /* 0x0000000213127812 */ /* 0x000fe200078efcff */
[----:B------:R-:W-:Y:S01]  /*91c0*/  ULDC UR6, c[0x0][0x14] ;  /* 0x0000050000067ab9 */ /* 0x000fe20000000800 */
[----:B------:R-:W-:Y:S01]  /*91d0*/  PLOP3.LUT P0, PT, P0, P2, PT, 0x8a, 0x0 ;  /* 0x000000000000781c */ /* 0x000fe20000705172 */
[----:B------:R-:W-:-:S02]  /*91e0*/  UIMAD.WIDE.U32 UR20, UR4, UR6, URZ ;  /* 0x00000006041472a5 */ /* 0x000fc4000f8e003f */
[----:B------:R-:W-:Y:S02]  /*91f0*/  UIMAD UR13, UR5, UR6, URZ ;  /* 0x00000006050d72a4 */ /* 0x000fe4000f8e023f */
[----:B------:R-:W-:Y:S01]  /*9200*/  ULOP3.LUT UR17, URZ, UR7, URZ, 0x33, !UPT ;  /* 0x000000073f117292 */ /* 0x000fe2000f8e333f */
[----:B0-----:R-:W-:Y:S01]  /*9210*/  VIADD R0, R0, 0x7f ;  /* 0x0000007f00007836 */ /* 0x001fe20000000000 */
[----:B------:R-:W-:Y:S01]  /*9220*/  UIADD3 UR13, UR21, UR13, URZ ;  /* 0x0000000d150d7290 */ /* 0x000fe2000fffe03f */
[----:B------:R-:W-:-:S03]  /*9230*/  ULDC.64 UR22, c[0x0][0x198] ;  /* 0x0000660000167ab9 */ /* 0x000fc60000000a00 */
[----:B------:R-:W-:-:S04]  /*9240*/  SHF.R.S32.HI R3, RZ, 0x1f, R0 ;  /* 0x0000001fff037819 */ /* 0x000fc80000011400 */
[----:B------:R-:W-:Y:S01]  /*9250*/  LEA.HI R3, R3, R0, RZ, 0x7 ;  /* 0x0000000003037211 */ /* 0x000fe200078f38ff */
[----:B------:R-:W-:-:S03]  /*9260*/  IMAD.MOV.U32 R0, RZ, RZ, RZ ;  /* 0x000000ffff007224 */ /* 0x000fc600078e00ff */
[----:B------:R-:W-:Y:S01]  /*9270*/  SHF.R.S32.HI R13, RZ, 0x7, R3 ;  /* 0x00000007ff0d7819 */ /* 0x000fe20000011403 */
[----:B------:R-:W-:-:S04]  /*9280*/  IMAD.MOV.U32 R3, RZ, RZ, 0x1 ;  /* 0x00000001ff037424 */ /* 0x000fc800078e00ff */
[----:B------:R-:W-:-:S07]  /*9290*/  VIADD R10, R13, 0x1 ;  /* 0x000000010d0a7836 */ /* 0x000fce0000000000 */
.L_x_306:
[----:B------:R-:W-:-:S03]  /*92a0*/  UMOV UR4, 0xffffffff ;  /* 0xffffffff00047882 */ /* 0x000fc60000000000 */
[----:B------:R-:W-:Y:S05]  /*92b0*/  BRA.DIV UR4, `(.L_x_295) ;  /* 0x0000000e049c7947 */ /* 0x000fea000b800000 */
[----:B------:R-:W-:-:S13]  /*92c0*/  ELECT P6, URZ, PT ;  /* 0x00000000003f782f */ /* 0x000fda00038c0000 */
.L_x_317:
[----:B------:R-:W0:Y:S01]  /*92d0*/  LDC R4, c[0x0][0x28c] ;  /* 0x0000a300ff047b82 */ /* 0x000e220000000800 */
[----:B------:R-:W-:Y:S01]  /*92e0*/  BSSY B1, `(.L_x_296) ;  /* 0x0000037000017945 */ /* 0x000fe20003800000 */
[----:B0-----:R-:W-:-:S13]  /*92f0*/  ISETP.LT.OR P6, PT, R4, 0x1, !P6 ;  /* 0x000000010400780c */ /* 0x001fda00077c1670 */
[----:B------:R-:W-:Y:S05]  /*9300*/  @P6 BRA `(.L_x_297) ;  /* 0x0000000000d06947 */ /* 0x000fea0003800000 */
[----:B------:R-:W-:Y:S02]  /*9310*/  IMAD.SHL.U32 R14, R9, 0x80, RZ ;  /* 0x00000080090e7824 */ /* 0x000fe400078e00ff */
[----:B------:R-:W-:Y:S02]  /*9320*/  IMAD.SHL.U32 R15, R7, 0x100, RZ ;  /* 0x00000100070f7824 */ /* 0x000fe400078e00ff */
[----:B------:R-:W-:Y:S02]  /*9330*/  IMAD.MOV.U32 R20, RZ, RZ, RZ ;  /* 0x000000ffff147224 */ /* 0x000fe400078e00ff */
[----:B------:R-:W-:Y:S02]  /*9340*/  IMAD.MOV.U32 R4, RZ, RZ, R10 ;  /* 0x000000ffff047224 */ /* 0x000fe400078e000a */
[----:B------:R-:W-:Y:S02]  /*9350*/  IMAD.MOV.U32 R5, RZ, RZ, R3 ;  /* 0x000000ffff057224 */ /* 0x000fe400078e0003 */
[----:B------:R-:W-:-:S07]  /*9360*/  IMAD.MOV.U32 R6, RZ, RZ, R0 ;  /* 0x000000ffff067224 */ /* 0x000fce00078e0000 */
.L_x_301:
[----:B------:R-:W0:Y:S01]  /*9370*/  S2R R12, SR_CgaCtaId ;  /* 0x00000000000c7919 */ /* 0x000e220000008800 */
[----:B------:R-:W-:Y:S01]  /*9380*/  MOV R7, 0x400 ;  /* 0x0000040000077802 */ /* 0x000fe20000000f00 */
[----:B------:R-:W1:Y:S03]  /*9390*/  @!P2 LDC R9, c[0x0][0x500] ;  /* 0x00014000ff09ab82 */ /* 0x000e660000000800 */
[----:B0-----:R-:W-:Y:S02]  /*93a0*/  LEA R21, R12, R7, 0x18 ;  /* 0x000000070c157211 */ /* 0x001fe400078ec0ff */
[----:B------:R-:W-:-:S03]  /*93b0*/  SHF.L.U32 R7, R5, 0x1f, RZ ;  /* 0x0000001f05077819 */ /* 0x000fc600000006ff */
[----:B------:R-:W-:-:S04]  /*93c0*/  IMAD R12, R6, 0x8, R21 ;  /* 0x00000008060c7824 */ /* 0x000fc800078e0215 */
[----:B------:R-:W0:Y:S02]  /*93d0*/  SYNCS.PHASECHK.TRANS64.TRYWAIT P1, [R12+URZ+0x20], R7 ;  /* 0x000020070c0075a7 */ /* 0x000e24000802017f */
[----:B01----:R-:W-:Y:S05]  /*93e0*/  @!P1 BRA `(.L_x_298) ;  /* 0x0000000c00709947 */ /* 0x003fea0003800000 */
.L_x_318:
[----:B0-----:R-:W-:Y:S01]  /*93f0*/  PRMT R7, R18, 0x9910, RZ ;  /* 0x0000991012077816 */ /* 0x001fe200000000ff */
[----:B------:R0:W-:Y:S03]  /*9400*/  @!P2 SYNCS.ARRIVE.TRANS64 RZ, [R12+URZ], R9 ;  /* 0x000000090cffa9a7 */ /* 0x0001e6000800003f */
[----:B------:R-:W-:-:S13]  /*9410*/  ISETP.NE.AND P1, PT, R7, 0x2, PT ;  /* 0x000000020700780c */ /* 0x000fda0003f25270 */
[----:B0-----:R-:W-:Y:S05]  /*9420*/  @P1 BRA `(.L_x_299) ;  /* 0x0000000000041947 */ /* 0x001fea0003800000 */
[----:B------:R-:W-:Y:S01]  /*9430*/  BPT.TRAP 0x1 ;  /* 0x000000040000795c */ /* 0x000fe20000300000 */
.L_x_299:
[----:B------:R-:W-:Y:S05]  /*9440*/  @P0 BRA `(.L_x_300) ;  /* 0x0000000000040947 */ /* 0x000fea0003800000 */
[----:B------:R-:W-:Y:S01]  /*9450*/  BPT.TRAP 0x1 ;  /* 0x000000040000795c */ /* 0x000fe20000300000 */
.L_x_300:
[--C-:B------:R-:W-:Y:S01]  /*9460*/  IMAD R7, R6, 0x8000, R21.reuse ;  /* 0x0000800006077824 */ /* 0x100fe200078e0215 */
[----:B------:R-:W-:Y:S01]  /*9470*/  R2UR UR9, R12 ;  /* 0x000000000c0972ca */ /* 0x000fe200000e0000 */
[----:B------:R-:W-:Y:S01]  /*9480*/  IMAD R21, R6, 0x4000, R21 ;  /* 0x0000400006157824 */ /* 0x000fe200078e0215 */
[----:B------:R-:W-:Y:S01]  /*9490*/  UIADD3 UR4, UP0, UR22, 0xf0, URZ ;  /* 0x000000f016047890 */ /* 0x000fe2000ff1e03f */
[----:B------:R-:W-:Y:S01]  /*94a0*/  VIADD R4, R4, 0xffffffff ;  /* 0xffffffff04047836 */ /* 0x000fe20000000000 */
[----:B------:R-:W-:Y:S01]  /*94b0*/  R2UR UR5, R7 ;  /* 0x00000000070572ca */ /* 0x000fe200000e0000 */
[----:B------:R-:W-:Y:S01]  /*94c0*/  UIADD3 UR24, UP1, UR22, 0x1f0, URZ ;  /* 0x000001f016187890 */ /* 0x000fe2000ff3e03f */
[----:B------:R-:W-:Y:S01]  /*94d0*/  R2UR UR8, R21 ;  /* 0x00000000150872ca */ /* 0x000fe200000e0000 */
[----:B------:R-:W-:Y:S01]  /*94e0*/  VIADD R6, R6, 0x1 ;  /* 0x0000000106067836 */ /* 0x000fe20000000000 */
[----:B------:R-:W-:Y:S01]  /*94f0*/  R2UR UR11, R15 ;  /* 0x000000000f0b72ca */ /* 0x000fe200000e0000 */
[----:B------:R-:W-:Y:S01]  /*9500*/  UIADD3.X UR25, URZ, UR23, URZ, UP1, !UPT ;  /* 0x000000173f197290 */ /* 0x000fe20008ffe43f */
[----:B------:R-:W-:Y:S01]  /*9510*/  R2UR UR10, R20 ;  /* 0x00000000140a72ca */ /* 0x000fe200000e0000 */
[----:B------:R-:W-:Y:S01]  /*9520*/  UMOV UR6, 0x0 ;  /* 0x0000000000067882 */ /* 0x000fe20000000000 */
[----:B------:R-:W-:Y:S01]  /*9530*/  R2UR UR12, R8 ;  /* 0x00000000080c72ca */ /* 0x000fe200000e0000 */
[----:B------:R-:W-:Y:S01]  /*9540*/  UMOV UR7, 0x10000000 ;  /* 0x1000000000077882 */ /* 0x000fe20000000000 */
[----:B------:R-:W-:Y:S01]  /*9550*/  R2UR UR19, R14 ;  /* 0x000000000e1372ca */ /* 0x000fe200000e0000 */
[----:B------:R-:W-:Y:S01]  /*9560*/  VIADD R20, R20, 0x80 ;  /* 0x0000008014147836 */ /* 0x000fe20000000000 */
[----:B------:R-:W-:Y:S01]  /*9570*/  ISETP.GT.AND P3, PT, R4, 0x1, PT ;  /* 0x000000010400780c */ /* 0x000fe20003f64270 */
[----:B------:R-:W-:Y:S01]  /*9580*/  UIADD3 UR14, UR5, 0x100, URZ ;  /* 0x00000100050e7890 */ /* 0x000fe2000fffe03f */
[----:B------:R-:W-:Y:S01]  /*9590*/  ISETP.NE.AND P1, PT, R6, 0x4, PT ;  /* 0x000000040600780c */ /* 0x000fe20003f25270 */
[----:B------:R-:W-:-:S02]  /*95a0*/  UIADD3.X UR5, URZ, UR23, URZ, UP0, !UPT ;  /* 0x000000173f057290 */ /* 0x000fc400087fe43f */
[----:B------:R-:W-:Y:S01]  /*95b0*/  UIADD3 UR15, UR8, 0x20100, URZ ;  /* 0x00020100080f7890 */ /* 0x000fe2000fffe03f */
[----:B------:R-:W-:Y:S02]  /*95c0*/  SEL R12, RZ, 0x1, P1 ;  /* 0x00000001ff0c7807 */ /* 0x000fe40000800000 */
[----:B------:R-:W-:Y:S01]  /*95d0*/  UMOV UR8, UR14 ;  /* 0x0000000e00087c82 */ /* 0x000fe20008000000 */
[----:B------:R-:W-:Y:S02]  /*95e0*/  SEL R6, R6, RZ, P1 ;  /* 0x000000ff06067207 */ /* 0x000fe40000800000 */
[----:B------:R-:W-:Y:S01]  /*95f0*/  LOP3.LUT R5, R5, R12, RZ, 0x3c, !PT ;  /* 0x0000000c05057212 */ /* 0x000fe200078e3cff */
[----:B------:R0:W-:Y:S02]  /*9600*/  UTMALDG.3D [UR8], [UR4], desc[UR6] ;  /* 0x00000608040075b4 */ /* 0x0001e40008011000 */
[----:B0-----:R-:W-:Y:S01]  /*9610*/  UMOV UR8, UR15 ;  /* 0x0000000f00087c82 */ /* 0x001fe20008000000 */
[----:B------:R-:W-:-:S02]  /*9620*/  UMOV UR11, UR19 ;  /* 0x00000013000b7c82 */ /* 0x000fc40008000000 */
[----:B------:R0:W-:Y:S02]  /*9630*/  UTMALDG.3D [UR8], [UR24], desc[UR6] ;  /* 0x00000608180075b4 */ /* 0x0001e40008011000 */
[----:B0-----:R-:W-:Y:S05]  /*9640*/  @P3 BRA `(.L_x_301) ;  /* 0xfffffffc00483947 */ /* 0x001fea000383ffff */
.L_x_297:
[----:B------:R-:W-:Y:S05]  /*9650*/  BSYNC B1 ;  /* 0x0000000000017941 */ /* 0x000fea0003800000 */
.L_x_296:
[----:B------:R-:W-:Y:S01]  /*9660*/  LOP3.LUT P3, RZ, R11, 0xff, RZ, 0xc0, !PT ;  /* 0x000000ff0bff7812 */ /* 0x000fe2000786c0ff */
[----:B------:R-:W-:Y:S01]  /*9670*/  IMAD.IADD R0, R13, 0x1, R0 ;  /* 0x000000010d007824 */ /* 0x000fe200078e0200 */
[----:B------:R-:W-:Y:S01]  /*9680*/  IADD3 R16, P4, R16, UR20, RZ ;  /* 0x0000001410107c10 */ /* 0x000fe2000ff9e0ff */
[----:B------:R-:W-:Y:S01]  /*9690*/  ULDC.64 UR4, c[0x0][0x650] ;  /* 0x0001940000047ab9 */ /* 0x000fe20000000a00 */
[----:B------:R-:W-:Y:S01]  /*96a0*/  BSSY B1, `(.L_x_302) ;  /* 0x000006b000017945 */ /* 0x000fe20003800000 */
[----:B------:R-:W-:Y:S01]  /*96b0*/  IMAD.MOV.U32 R7, RZ, RZ, -0x1 ;  /* 0xffffffffff077424 */ /* 0x000fe200078e00ff */
[----:B------:R-:W-:Y:S01]  /*96c0*/  SHF.R.U32.HI R4, RZ, 0x2, R0 ;  /* 0x00000002ff047819 */ /* 0x000fe20000011600 */
[----:B------:R-:W-:Y:S01]  /*96d0*/  IMAD.MOV.U32 R9, RZ, RZ, -0x1 ;  /* 0xffffffffff097424 */ /* 0x000fe200078e00ff */
[----:B------:R-:W-:Y:S01]  /*96e0*/  ISETP.GT.U32.AND P1, PT, R0, 0x3, PT ;  /* 0x000000030000780c */ /* 0x000fe20003f24070 */
[----:B------:R-:W-:Y:S01]  /*96f0*/  IMAD.MOV.U32 R8, RZ, RZ, -0x1 ;  /* 0xffffffffff087424 */ /* 0x000fe200078e00ff */
[----:B------:R-:W-:-:S02]  /*9700*/  LOP3.LUT R4, R4, 0x1, RZ, 0xc0, !PT ;  /* 0x0000000104047812 */ /* 0x000fc400078ec0ff */
[----:B------:R-:W-:Y:S01]  /*9710*/  ISETP.LT.U32.AND P1, PT, R13, 0x4, P1 ;  /* 0x000000040d00780c */ /* 0x000fe20000f21070 */
[----:B------:R-:W0:Y:S01]  /*9720*/  @P3 S2R R6, SR_CgaCtaId ;  /* 0x0000000000063919 */ /* 0x000e220000008800 */
[----:B------:R-:W-:Y:S02]  /*9730*/  @P3 MOV R5, 0x400 ;  /* 0x0000040000053802 */ /* 0x000fe40000000f00 */
[----:B------:R-:W-:Y:S02]  /*9740*/  IADD3.X R17, R17, UR13, RZ, P4, !PT ;  /* 0x0000000d11117c10 */ /* 0x000fe4000a7fe4ff */
[----:B------:R-:W-:Y:S02]  /*9750*/  ISETP.GE.U32.AND P4, PT, R16, UR4, PT ;  /* 0x0000000410007c0c */ /* 0x000fe4000bf86070 */
[----:B------:R-:W-:Y:S02]  /*9760*/  LOP3.LUT R0, R0, 0x3, RZ, 0xc0, !PT ;  /* 0x0000000300007812 */ /* 0x000fe400078ec0ff */
[----:B------:R-:W-:-:S02]  /*9770*/  PRMT R11, RZ, 0x7610, R11 ;  /* 0x00007610ff0b7816 */ /* 0x000fc4000000000b */
[----:B0-----:R-:W-:-:S04]  /*9780*/  @P3 LEA R5, R6, R5, 0x18 ;  /* 0x0000000506053211 */ /* 0x001fc800078ec0ff */
[----:B------:R0:W-:Y:S01]  /*9790*/  @P3 SYNCS.ARRIVE.TRANS64.A1T0 RZ, [R5+URZ+0x58], RZ ;  /* 0x000058ff05ff39a7 */ /* 0x0001e2000810003f */
[----:B------:R-:W-:Y:S02]  /*97a0*/  ISETP.NE.U32.AND P3, PT, R4, 0x1, PT ;  /* 0x000000010400780c */ /* 0x000fe40003f65070 */
[----:B------:R-:W-:Y:S02]  /*97b0*/  SEL R4, RZ, 0x1, !P1 ;  /* 0x00000001ff047807 */ /* 0x000fe40004800000 */
[----:B------:R-:W-:Y:S02]  /*97c0*/  ISETP.GE.U32.AND.EX P1, PT, R17, UR5, PT, P4 ;  /* 0x0000000511007c0c */ /* 0x000fe4000bf26140 */
[----:B------:R-:W-:-:S04]  /*97d0*/  ISETP.GT.U32.AND P3, PT, R13, 0x3, !P3 ;  /* 0x000000030d00780c */ /* 0x000fc80005f64070 */
[----:B0-----:R-:W-:-:S04]  /*97e0*/  SEL R5, RZ, 0x1, !P3 ;  /* 0x00000001ff057807 */ /* 0x001fc80005800000 */
[--C-:B------:R-:W-:Y:S02]  /*97f0*/  LOP3.LUT R3, R5, R3, R4.reuse, 0x96, !PT ;  /* 0x0000000305037212 */ /* 0x100fe400078e9604 */
[----:B------:R-:W-:Y:S01]  /*9800*/  PRMT R4, RZ, 0x7610, R4 ;  /* 0x00007610ff047816 */ /* 0x000fe20000000004 */
[----:B------:R-:W-:Y:S06]  /*9810*/  @P1 BRA `(.L_x_303) ;  /* 0x00000004004c1947 */ /* 0x000fec0003800000 */
[----:B------:R-:W-:Y:S01]  /*9820*/  ULDC.64 UR4, c[0x0][0x628] ;  /* 0x00018a0000047ab9 */ /* 0x000fe20000000a00 */
[----:B------:R-:W0:Y:S01]  /*9830*/  S2R R14, SR_CTAID.X ;  /* 0x00000000000e7919 */ /* 0x000e220000002500 */
[----:B------:R-:W-:Y:S01]  /*9840*/  ISETP.NE.U32.AND P1, PT, RZ, UR4, PT ;  /* 0x00000004ff007c0c */ /* 0x000fe2000bf25070 */
[----:B------:R-:W-:Y:S01]  /*9850*/  ULDC UR7, c[0x0][0x630] ;  /* 0x00018c0000077ab9 */ /* 0x000fe20000000800 */
[----:B------:R-:W-:Y:S01]  /*9860*/  IMAD.MOV.U32 R4, RZ, RZ, R16 ;  /* 0x000000ffff047224 */ /* 0x000fe200078e0010 */
[----:B------:R-:W1:Y:S01]  /*9870*/  S2R R12, SR_CTAID.Y ;  /* 0x00000000000c7919 */ /* 0x000e620000002600 */
[----:B------:R-:W-:Y:S01]  /*9880*/  ISETP.NE.AND.EX P1, PT, RZ, UR5, PT, P1 ;  /* 0x00000005ff007c0c */ /* 0x000fe2000bf25310 */
[----:B------:R-:W-:-:S12]  /*9890*/  IMAD.MOV.U32 R5, RZ, RZ, R17 ;  /* 0x000000ffff057224 */ /* 0x000fd800078e0011 */
[----:B------:R-:W-:Y:S05]  /*98a0*/  @!P1 BRA `(.L_x_304) ;  /* 0x0000000000289947 */ /* 0x000fea0003800000 */
[----:B------:R-:W-:Y:S02]  /*98b0*/  ULDC UR6, c[0x0][0x634] ;  /* 0x00018d0000067ab9 */ /* 0x000fe40000000800 */
[----:B------:R-:W-:-:S05]  /*98c0*/  IADD3 R9, P1, R16, UR6, RZ ;  /* 0x0000000610097c10 */ /* 0x000fca000ff3e0ff */
[----:B------:R-:W-:-:S04]  /*98d0*/  IMAD.X R15, RZ, RZ, R17, P1 ;  /* 0x000000ffff0f7224 */ /* 0x000fc800008e0611 */
[----:B------:R-:W-:-:S04]  /*98e0*/  IMAD.WIDE.U32 R6, R15, UR4, RZ ;  /* 0x000000040f067c25 */ /* 0x000fc8000f8e00ff */
[----:B------:R-:W-:-:S04]  /*98f0*/  IMAD.WIDE.U32 R6, P1, R9, UR5, R6 ;  /* 0x0000000509067c25 */ /* 0x000fc8000f820006 */
[----:B------:R-:W-:-:S04]  /*9900*/  IMAD.WIDE.U32 R8, R9, UR4, RZ ;  /* 0x0000000409087c25 */ /* 0x000fc8000f8e00ff */
[----:B------:R-:W-:Y:S01]  /*9910*/  IMAD.X R5, RZ, RZ, RZ, P1 ;  /* 0x000000ffff057224 */ /* 0x000fe200008e06ff */
[----:B------:R-:W-:Y:S01]  /*9920*/  IADD3 RZ, P1, R9, R6, RZ ;  /* 0x0000000609ff7210 */ /* 0x000fe20007f3e0ff */
[----:B------:R-:W-:-:S04]  /*9930*/  IMAD.MOV.U32 R4, RZ, RZ, R7 ;  /* 0x000000ffff047224 */ /* 0x000fc800078e0007 */
[----:B------:R-:W-:-:S08]  /*9940*/  IMAD.WIDE.U32.X R4, R15, UR5, R4, P1 ;  /* 0x000000050f047c25 */ /* 0x000fd000088e0404 */
.L_x_304:
[--C-:B------:R-:W-:Y:S01]  /*9950*/  SHF.R.U64 R8, R4, UR7, R5.reuse ;  /* 0x0000000704087c19 */ /* 0x100fe20008001205 */
[----:B------:R-:W-:Y:S01]  /*9960*/  ULDC.64 UR4, c[0x0][0x620] ;  /* 0x0001880000047ab9 */ /* 0x000fe20000000a00 */
[----:B------:R-:W-:Y:S01]  /*9970*/  SHF.R.U32.HI R4, RZ, UR7, R5 ;  /* 0x00000007ff047c19 */ /* 0x000fe20008011605 */
[----:B------:R-:W2:Y:S01]  /*9980*/  LDC R25, c[0x0][0x144] ;  /* 0x00005100ff197b82 */ /* 0x000ea20000000800 */
[----:B------:R-:W-:Y:S01]  /*9990*/  IADD3 R7, P1, RZ, -R8, RZ ;  /* 0x80000008ff077210 */ /* 0x000fe20007f3e0ff */
[----:B------:R-:W-:Y:S01]  /*99a0*/  ULDC.64 UR8, c[0x0][0x640] ;  /* 0x0001900000087ab9 */ /* 0x000fe20000000a00 */
[----:B0-----:R-:W-:Y:S01]  /*99b0*/  I2FP.F32.U32 R9, R14 ;  /* 0x0000000e00097245 */ /* 0x001fe20000201000 */
[----:B------:R-:W-:Y:S02]  /*99c0*/  ULDC UR6, c[0x0][0x608] ;  /* 0x0001820000067ab9 */ /* 0x000fe40000000800 */
[----:B------:R-:W-:Y:S01]  /*99d0*/  IMAD.X R4, RZ, RZ, ~R4, P1 ;  /* 0x000000ffff047224 */ /* 0x000fe200008e0e04 */
[----:B------:R-:W-:Y:S01]  /*99e0*/  ISETP.NE.U32.AND P1, PT, RZ, UR8, PT ;  /* 0x00000008ff007c0c */ /* 0x000fe2000bf25070 */
[----:B------:R-:W0:Y:S02]  /*99f0*/  LDC R21, c[0x0][0x148] ;  /* 0x00005200ff157b82 */ /* 0x000e240000000800 */
[----:B------:R-:W-:Y:S01]  /*9a00*/  IMAD R6, R4, UR4, RZ ;  /* 0x0000000404067c24 */ /* 0x000fe2000f8e02ff */
[----:B------:R-:W-:Y:S01]  /*9a10*/  ISETP.NE.AND.EX P1, PT, RZ, UR9, PT, P1 ;  /* 0x00000009ff007c0c */ /* 0x000fe2000bf25310 */
[----:B------:R-:W-:Y:S01]  /*9a20*/  IMAD.WIDE.U32 R4, R7, UR4, R16 ;  /* 0x0000000407047c25 */ /* 0x000fe2000f8e0010 */
[----:B------:R-:W-:-:S03]  /*9a30*/  ULDC UR4, c[0x0][0x150] ;  /* 0x0000540000047ab9 */ /* 0x000fc60000000800 */
[----:B------:R-:W-:Y:S02]  /*9a40*/  IMAD R7, R7, UR5, R6 ;  /* 0x0000000507077c24 */ /* 0x000fe4000f8e0206 */
[----:B------:R-:W-:Y:S01]  /*9a50*/  FMUL R6, R9, UR4 ;  /* 0x0000000409067c20 */ /* 0x000fe20008400000 */
[----:B------:R-:W-:Y:S01]  /*9a60*/  ULDC UR4, c[0x0][0x618] ;  /* 0x0001860000047ab9 */ /* 0x000fe20000000800 */
[----:B------:R-:W-:Y:S01]  /*9a70*/  ULDC UR5, c[0x0][0x154] ;  /* 0x0000550000057ab9 */ /* 0x000fe20000000800 */
[----:B------:R-:W-:-:S03]  /*9a80*/  IMAD.IADD R5, R5, 0x1, R7 ;  /* 0x0000000105057824 */ /* 0x000fc600078e0207 */
[----:B------:R-:W3:Y:S02]  /*9a90*/  F2I.U32.TRUNC.NTZ R6, R6 ;  /* 0x0000000600067305 */ /* 0x000ee4000020f000 */
[----:B------:R-:W-:Y:S02]  /*9aa0*/  SHF.R.U64 R9, R4, UR4, R5 ;  /* 0x0000000404097c19 */ /* 0x000fe40008001205 */
[----:B-1----:R-:W-:-:S05]  /*9ab0*/  I2FP.F32.U32 R4, R12 ;  /* 0x0000000c00047245 */ /* 0x002fca0000201000 */
[----:B------:R-:W-:Y:S01]  /*9ac0*/  FMUL R22, R4, UR5 ;  /* 0x0000000504167c20 */ /* 0x000fe20008400000 */
[----:B------:R-:W-:Y:S01]  /*9ad0*/  SHF.R.U32.HI R4, RZ, UR4, R5 ;  /* 0x00000004ff047c19 */ /* 0x000fe20008011605 */
[----:B------:R-:W-:-:S03]  /*9ae0*/  ULDC UR4, c[0x0][0x658] ;  /* 0x0001960000047ab9 */ /* 0x000fc60000000800 */
[--C-:B------:R-:W-:Y:S01]  /*9af0*/  SHF.R.U64 R20, R9, UR6, R4.reuse ;  /* 0x0000000609147c19 */ /* 0x100fe20008001204 */
[----:B------:R-:W1:Y:S01]  /*9b00*/  F2I.U32.TRUNC.NTZ R22, R22 ;  /* 0x0000001600167305 */ /* 0x000e62000020f000 */
[----:B------:R-:W-:Y:S01]  /*9b10*/  SHF.R.U32.HI R5, RZ, UR6, R4 ;  /* 0x00000006ff057c19 */ /* 0x000fe20008011604 */
[----:B---3--:R-:W-:-:S03]  /*9b20*/  IMAD.MOV R6, RZ, RZ, -R6 ;  /* 0x000000ffff067224 */ /* 0x008fc600078e0a06 */
[--C-:B------:R-:W-:Y:S01]  /*9b30*/  SHF.R.U64 R15, R20, UR4, R5.reuse ;  /* 0x00000004140f7c19 */ /* 0x100fe20008001205 */
[----:B--2---:R-:W-:Y:S01]  /*9b40*/  IMAD R14, R25, R6, R14 ;  /* 0x00000006190e7224 */ /* 0x004fe200078e020e */
[----:B------:R-:W-:-:S03]  /*9b50*/  SHF.R.U32.HI R23, RZ, UR4, R5 ;  /* 0x00000004ff177c19 */ /* 0x000fc60008011605 */
[----:B------:R-:W-:Y:S02]  /*9b60*/  IMAD.MOV.U32 R4, RZ, RZ, R15 ;  /* 0x000000ffff047224 */ /* 0x000fe400078e000f */
[----:B------:R-:W-:Y:S01]  /*9b70*/  IMAD.MOV.U32 R5, RZ, RZ, R23 ;  /* 0x000000ffff057224 */ /* 0x000fe200078e0017 */
[----:B-1----:R-:W-:Y:S06]  /*9b80*/  @!P1 BRA `(.L_x_305) ;  /* 0x0000000000289947 */ /* 0x002fec0003800000 */
[----:B------:R-:W-:Y:S02]  /*9b90*/  ULDC UR4, c[0x0][0x64c] ;  /* 0x0001930000047ab9 */ /* 0x000fe40000000800 */
[----:B------:R-:W-:-:S05]  /*9ba0*/  IADD3 R5, P1, R15, UR4, RZ ;  /* 0x000000040f057c10 */ /* 0x000fca000ff3e0ff */
[----:B------:R-:W-:-:S04]  /*9bb0*/  IMAD.X R23, RZ, RZ, R23, P1 ;  /* 0x000000ffff177224 */ /* 0x000fc800008e0617 */
[----:B------:R-:W-:-:S04]  /*9bc0*/  IMAD.WIDE.U32 R6, R23, UR8, RZ ;  /* 0x0000000817067c25 */ /* 0x000fc8000f8e00ff */
[----:B------:R-:W-:-:S04]  /*9bd0*/  IMAD.WIDE.U32 R6, P1, R5, UR9, R6 ;  /* 0x0000000905067c25 */ /* 0x000fc8000f820006 */
[----:B------:R-:W-:-:S04]  /*9be0*/  IMAD.WIDE.U32 R4, R5, UR8, RZ ;  /* 0x0000000805047c25 */ /* 0x000fc8000f8e00ff */
[----:B------:R-:W-:Y:S01]  /*9bf0*/  IMAD.MOV.U32 R4, RZ, RZ, R7 ;  /* 0x000000ffff047224 */ /* 0x000fe200078e0007 */
[----:B------:R-:W-:Y:S01]  /*9c00*/  IADD3 RZ, P3, R5, R6, RZ ;  /* 0x0000000605ff7210 */ /* 0x000fe20007f7e0ff */
[----:B------:R-:W-:-:S04]  /*9c10*/  IMAD.X R5, RZ, RZ, RZ, P1 ;  /* 0x000000ffff057224 */ /* 0x000fc800008e06ff */
[----:B------:R-:W-:-:S08]  /*9c20*/  IMAD.WIDE.U32.X R4, R23, UR9, R4, P3 ;  /* 0x0000000917047c25 */ /* 0x000fd000098e0404 */
.L_x_305:
[----:B------:R-:W-:Y:S01]  /*9c30*/  ISETP.NE.AND P1, PT, R2, 0x1, PT ;  /* 0x000000010200780c */ /* 0x000fe20003f25270 */
[----:B------:R-:W-:Y:S01]  /*9c40*/  ULDC UR4, c[0x0][0x648] ;  /* 0x0001920000047ab9 */ /* 0x000fe20000000800 */
[----:B------:R-:W-:Y:S01]  /*9c50*/  LOP3.LUT R20, R20, UR17, RZ, 0xc0, !PT ;  /* 0x0000001114147c12 */ /* 0x000fe2000f8ec0ff */
[----:B------:R-:W-:Y:S01]  /*9c60*/  IMAD.MOV R22, RZ, RZ, -R22 ;  /* 0x000000ffff167224 */ /* 0x000fe200078e0a16 */
[----:B------:R-:W-:Y:S01]  /*9c70*/  SHF.R.U64 R5, R4, UR4, R5 ;  /* 0x0000000404057c19 */ /* 0x000fe20008001205 */
[----:B------:R-:W-:Y:S01]  /*9c80*/  ULDC UR4, c[0x0][0x638] ;  /* 0x00018e0000047ab9 */ /* 0x000fe20000000800 */
[----:B------:R-:W-:Y:S01]  /*9c90*/  LOP3.LUT R6, R9, UR16, RZ, 0xc0, !PT ;  /* 0x0000001009067c12 */ /* 0x000fe2000f8ec0ff */
[----:B------:R-:W-:Y:S02]  /*9ca0*/  ULDC UR5, c[0x0][0x610] ;  /* 0x0001840000057ab9 */ /* 0x000fe40000000800 */
[----:B------:R-:W-:Y:S02]  /*9cb0*/  IMAD.MOV R4, RZ, RZ, -R5 ;  /* 0x000000ffff047224 */ /* 0x000fe400078e0a05 */
[----:B------:R-:W-:-:S02]  /*9cc0*/  IMAD R5, R5, UR18, R20 ;  /* 0x0000001205057c24 */ /* 0x000fc4000f8e0214 */
[----:B0-----:R-:W-:Y:S02]  /*9cd0*/  @P1 IMAD R14, R21, R22, R12 ;  /* 0x00000016150e1224 */ /* 0x001fe400078e020c */
[----:B------:R-:W-:Y:S01]  /*9ce0*/  IMAD R15, R4, UR4, R15 ;  /* 0x00000004040f7c24 */ /* 0x000fe2000f8e020f */
[----:B------:R-:W-:Y:S01]  /*9cf0*/  ULDC UR4, c[0x0][0x600] ;  /* 0x0001800000047ab9 */ /* 0x000fe20000000800 */
[----:B------:R-:W-:Y:S02]  /*9d00*/  IMAD R14, R5, UR5, R14 ;  /* 0x00000005050e7c24 */ /* 0x000fe4000f8e020e */
[----:B------:R-:W-:Y:S02]  /*9d10*/  IMAD R15, R15, UR4, R6 ;  /* 0x000000040f0f7c24 */ /* 0x000fe4000f8e0206 */
[----:B------:R-:W-:-:S03]  /*9d20*/  IMAD.MOV.U32 R4, RZ, RZ, 0x1 ;  /* 0x00000001ff047424 */ /* 0x000fc600078e00ff */
[----:B------:R-:W-:Y:S02]  /*9d30*/  SEL R9, R15, R14, !P1 ;  /* 0x0000000e0f097207 */ /* 0x000fe40004800000 */
[----:B------:R-:W-:-:S07]  /*9d40*/  SEL R7, R14, R15, !P1 ;  /* 0x0000000f0e077207 */ /* 0x000fce0004800000 */
.L_x_303:
[----:B------:R-:W-:Y:S05]  /*9d50*/  BSYNC B1 ;  /* 0x0000000000017941 */ /* 0x000fea0003800000 */
.L_x_302:
[----:B------:R-:W-:-:S13]  /*9d60*/  LOP3.LUT P1, RZ, R4, 0xff, RZ, 0xc0, !PT ;  /* 0x000000ff04ff7812 */ /* 0x000fda000782c0ff */
[----:B------:R-:W-:Y:S05]  /*9d70*/  @P1 BRA `(.L_x_306) ;  /* 0xfffffff400481947 */ /* 0x000fea000383ffff */
[----:B------:R-:W-:Y:S05]  /*9d80*/  BSYNC B0 ;  /* 0x0000000000007941 */ /* 0x000fea0003800000 */
.L_x_294:
[----:B------:R-:W-:-:S03]  /*9d90*/  UMOV UR4, 0xffffffff ;  /* 0xffffffff00047882 */ /* 0x000fc60000000000 */
[----:B------:R-:W-:Y:S05]  /*9da0*/  BRA.DIV UR4, `(.L_x_307) ;  /* 0x0000000604147947 */ /* 0x000fea000b800000 */
[----:B------:R-:W-:-:S13]  /*9db0*/  ELECT P6, URZ, PT ;  /* 0x00000000003f782f */ /* 0x000fda00038c0000 */
.L_x_321:
[----:B------:R-:W-:Y:S04]  /*9dc0*/  BSSY B0, `(.L_x_308) ;  /* 0x000002b000007945 */ /* 0x000fe80003800000 */
[----:B------:R-:W-:Y:S05]  /*9dd0*/  @!P6 BRA `(.L_x_309) ;  /* 0x0000000000a4e947 */ /* 0x000fea0003800000 */
[----:B------:R-:W-:-:S04]  /*9de0*/  LOP3.LUT R19, R19, 0x2, RZ, 0xfc, !PT ;  /* 0x0000000213137812 */ /* 0x000fc800078efcff */
[----:B------:R-:W-:-:S13]  /*9df0*/  ISETP.NE.AND P0, PT, R19, 0x3, PT ;  /* 0x000000031300780c */ /* 0x000fda0003f05270 */
[----:B------:R-:W-:Y:S05]  /*9e00*/  @!P0 BRA `(.L_x_310) ;  /* 0x0000000000048947 */ /* 0x000fea0003800000 */
[----:B------:R-:W-:Y:S01]  /*9e10*/  BPT.TRAP 0x1 ;  /* 0x000000040000795c */ /* 0x000fe20000300000 */
.L_x_310:
[----:B------:R-:W0:Y:S01]  /*9e20*/  S2R R5, SR_CgaCtaId ;  /* 0x0000000000057919 */ /* 0x000e220000008800 */
[----:B------:R-:W-:Y:S02]  /*9e30*/  MOV R2, 0x400 ;  /* 0x0000040000027802 */ /* 0x000fe40000000f00 */
[----:B------:R-:W-:Y:S02]  /*9e40*/  SHF.L.U32 R4, R3, 0x1f, RZ ;  /* 0x0000001f03047819 */ /* 0x000fe400000006ff */
[----:B0-----:R-:W-:-:S05]  /*9e50*/  LEA R5, R5, R2, 0x18 ;  /* 0x0000000205057211 */ /* 0x001fca00078ec0ff */
[----:B------:R-:W-:-:S04]  /*9e60*/  VIADD R5, R5, 0x20 ;  /* 0x0000002005057836 */ /* 0x000fc80000000000 */
[C---:B------:R-:W-:Y:S02]  /*9e70*/  IMAD R7, R0.reuse, 0x8, R5 ;  /* 0x0000000800077824 */ /* 0x040fe400078e0205 */
[----:B------:R-:W-:Y:S02]  /*9e80*/  VIADD R0, R0, 0x1 ;  /* 0x0000000100007836 */ /* 0x000fe40000000000 */
[----:B------:R-:W0:Y:S03]  /*9e90*/  SYNCS.PHASECHK.TRANS64.TRYWAIT P0, [R7+URZ], R4 ;  /* 0x00000004070075a7 */ /* 0x000e26000800017f */
[----:B------:R-:W-:-:S04]  /*9ea0*/  ISETP.NE.AND P1, PT, R0, 0x4, PT ;  /* 0x000000040000780c */ /* 0x000fc80003f25270 */
[----:B------:R-:W-:Y:S02]  /*9eb0*/  SEL R2, RZ, 0x1, P1 ;  /* 0x00000001ff027807 */ /* 0x000fe40000800000 */
[----:B------:R-:W-:Y:S02]  /*9ec0*/  SEL R0, R0, RZ, P1 ;  /* 0x000000ff00007207 */ /* 0x000fe40000800000 */
[----:B------:R-:W-:-:S03]  /*9ed0*/  LOP3.LUT R9, R3, R2, RZ, 0x3c, !PT ;  /* 0x0000000203097212 */ /* 0x000fc600078e3cff */
[----:B------:R-:W-:Y:S01]  /*9ee0*/  IMAD R6, R0, 0x8, R5 ;  /* 0x0000000800067824 */ /* 0x000fe200078e0205 */
[----:B------:R-:W-:Y:S01]  /*9ef0*/  SHF.L.U32 R3, R9, 0x1f, RZ ;  /* 0x0000001f09037819 */ /* 0x000fe200000006ff */
[----:B0-----:R-:W-:Y:S06]  /*9f00*/  @!P0 BRA `(.L_x_311) ;  /* 0x0000000000dc8947 */ /* 0x001fec0003800000 */
.L_x_322:
[----:B------:R-:W1:Y:S01]  /*9f10*/  SYNCS.PHASECHK.TRANS64.TRYWAIT P0, [R6+URZ], R3 ;  /* 0x00000003060075a7 */ /* 0x000e62000800017f */
[----:B------:R-:W-:-:S05]  /*9f20*/  VIADD R0, R0, 0x1 ;  /* 0x0000000100007836 */ /* 0x000fca0000000000 */
[----:B------:R-:W-:-:S04]  /*9f30*/  ISETP.NE.AND P1, PT, R0, 0x4, PT ;  /* 0x000000040000780c */ /* 0x000fc80003f25270 */
[----:B------:R-:W-:Y:S02]  /*9f40*/  SEL R2, RZ, 0x1, P1 ;  /* 0x00000001ff027807 */ /* 0x000fe40000800000 */
[----:B------:R-:W-:Y:S02]  /*9f50*/  SEL R0, R0, RZ, P1 ;  /* 0x000000ff00007207 */ /* 0x000fe40000800000 */
[----:B------:R-:W-:-:S03]  /*9f60*/  LOP3.LUT R9, R9, R2, RZ, 0x3c, !PT ;  /* 0x0000000209097212 */ /* 0x000fc600078e3cff */
[----:B0-----:R-:W-:Y:S01]  /*9f70*/  IMAD R7, R0, 0x8, R5 ;  /* 0x0000000800077824 */ /* 0x001fe200078e0205 */
[----:B------:R-:W-:Y:S01]  /*9f80*/  SHF.L.U32 R4, R9, 0x1f, RZ ;  /* 0x0000001f09047819 */ /* 0x000fe200000006ff */
[----:B-1----:R-:W-:Y:S06]  /*9f90*/  @!P0 BRA `(.L_x_312) ;  /* 0x0000000000cc8947 */ /* 0x002fec0003800000 */
.L_x_323:
[----:B------:R-:W1:Y:S01]  /*9fa0*/  SYNCS.PHASECHK.TRANS64.TRYWAIT P0, [R7+URZ], R4 ;  /* 0x00000004070075a7 */ /* 0x000e62000800017f */
[----:B------:R-:W-:-:S05]  /*9fb0*/  VIADD R0, R0, 0x1 ;  /* 0x0000000100007836 */ /* 0x000fca0000000000 */
[----:B------:R-:W-:-:S04]  /*9fc0*/  ISETP.NE.AND P1, PT, R0, 0x4, PT ;  /* 0x000000040000780c */ /* 0x000fc80003f25270 */
[----:B------:R-:W-:Y:S02]  /*9fd0*/  SEL R2, RZ, 0x1, P1 ;  /* 0x00000001ff027807 */ /* 0x000fe40000800000 */
[----:B------:R-:W-:Y:S02]  /*9fe0*/  SEL R0, R0, RZ, P1 ;  /* 0x000000ff00007207 */ /* 0x000fe40000800000 */
[----:B------:R-:W-:Y:S01]  /*9ff0*/  LOP3.LUT R2, R9, R2, RZ, 0x3c, !PT ;  /* 0x0000000209027212 */ /* 0x000fe200078e3cff */
[----:B-1----:R-:W-:Y:S06]  /*a000*/  @!P0 BRA `(.L_x_313) ;  /* 0x0000000000c48947 */ /* 0x002fec0003800000 */
.L_x_324:
[----:B------:R-:W-:Y:S01]  /*a010*/  IMAD R5, R0, 0x8, R5 ;  /* 0x0000000800057824 */ /* 0x000fe200078e0205 */
[----:B------:R-:W-:-:S07]  /*a020*/  SHF.L.U32 R0, R2, 0x1f, RZ ;  /* 0x0000001f02007819 */ /* 0x000fce00000006ff */
.L_x_314:
[----:B--2---:R2:W3:Y:S02]  /*a030*/  SYNCS.PHASECHK.TRANS64.TRYWAIT P0, [R5+URZ], R0 ;  /* 0x00000000050075a7 */ /* 0x0044e4000800017f */
[----:B---3--:R-:W-:Y:S05]  /*a040*/  @!P0 NANOSLEEP.SYNCS 0x989680 ;  /* 0x009896800000895d */ /* 0x008fea0003900000 */
[----:B------:R-:W3:Y:S02]  /*a050*/  @!P0 SYNCS.PHASECHK.TRANS64 P0, [R5+URZ], R0 ;  /* 0x00000000050085a7 */ /* 0x000ee4000800007f */
[----:B---3--:R-:W-:Y:S05]  /*a060*/  @!P0 BRA `(.L_x_314) ;  /* 0xfffffffc00f08947 */ /* 0x008fea000383ffff */
.L_x_309:
[----:B------:R-:W-:Y:S05]  /*a070*/  BSYNC B0 ;  /* 0x0000000000007941 */ /* 0x000fea0003800000 */
.L_x_308:
[----:B------:R-:W-:Y:S05]  /*a080*/  EXIT ;  /* 0x000000000000794d */ /* 0x000fea0003800000 */
.L_x_17:
[----:B----4-:R4:W0:Y:S02]  /*a090*/  SYNCS.PHASECHK.TRANS64.TRYWAIT P1, [R3+URZ], R0 ;  /* 0x00000000030075a7 */ /* 0x010824000802017f */
[----:B0-----:R-:W-:Y:S05]  /*a0a0*/  @!P1 NANOSLEEP.SYNCS 0x989680 ;  /* 0x009896800000995d */ /* 0x001fea0003900000 */
[----:B------:R-:W0:Y:S02]  /*a0b0*/  @!P1 SYNCS.PHASECHK.TRANS64 P1, [R3+URZ], R0 ;  /* 0x00000000030095a7 */ /* 0x000e24000802007f */
[----:B0-----:R-:W-:Y:S05]  /*a0c0*/  @!P1 BRA `(.L_x_17) ;  /* 0xfffffffc00f09947 */ /* 0x001fea000383ffff */
[----:B------:R-:W-:Y:S05]  /*a0d0*/  BRA `(.L_x_16) ;  /* 0xffffff7000647947 */ /* 0x000fea000383ffff */
.L_x_22:
[----:B-1----:R1:W3:Y:S02]  /*a0e0*/  SYNCS.PHASECHK.TRANS64.TRYWAIT P1, [R5+URZ], R4 ;  /* 0x00000004050075a7 */ /* 0x0022e4000802017f */
[----:B---3--:R-:W-:Y:S05]  /*a0f0*/  @!P1 NANOSLEEP.SYNCS 0x989680 ;  /* 0x009896800000995d */ /* 0x008fea0003900000 */
[----:B------:R-:W3:Y:S02]  /*a100*/  @!P1 SYNCS.PHASECHK.TRANS64 P1, [R5+URZ], R4 ;  /* 0x00000004050095a7 */ /* 0x000ee4000802007f */
[----:B---3--:R-:W-:Y:S05]  /*a110*/  @!P1 BRA `(.L_x_22) ;  /* 0xfffffffc00f09947 */ /* 0x008fea000383ffff */
[----:B------:R-:W-:Y:S05]  /*a120*/  BRA `(.L_x_21) ;  /* 0xffffff7400a07947 */ /* 0x000fea000383ffff */
.L_x_295:
[----:B------:R-:W-:Y:S01]  /*a130*/  BSSY B1, `(.L_x_315) ;  /* 0x0000006000017945 */ /* 0x000fe20003800000 */
[----:B------:R-:W-:-:S07]  /*a140*/  IMAD.MOV.U32 R15, RZ, RZ, -0x1 ;  /* 0xffffffffff0f7424 */ /* 0x000fce00078e00ff */
[----:B------:R-:W-:Y:S05]  /*a150*/  WARPSYNC.COLLECTIVE R15, `(.L_x_316) ;  /* 0x000000000f0c7348 */ /* 0x000fea0003c00000 */
[----:B------:R-:W-:Y:S02]  /*a160*/  ELECT P6, UR62, PT ;  /* 0x00000000003e782f */ /* 0x000fe400038c0000 */
[----:B------:R-:W-:Y:S01]  /*a170*/  MOV R14, UR62 ;  /* 0x0000003e000e7c02 */ /* 0x000fe20008000f00 */
[----:B------:R-:W-:Y:S10]  /*a180*/  ENDCOLLECTIVE ;  /* 0x000000000000791b */ /* 0x000ff40003800000 */
.L_x_316:
[----:B------:R-:W-:Y:S05]  /*a190*/  BSYNC B1 ;  /* 0x0000000000017941 */ /* 0x000fea0003800000 */
.L_x_315:
[----:B------:R-:W-:Y:S05]  /*a1a0*/  BRA `(.L_x_317) ;  /* 0xfffffff000487947 */ /* 0x000fea000383ffff */
.L_x_298:
[----:B0-----:R0:W1:Y:S02]  /*a1b0*/  SYNCS.PHASECHK.TRANS64.TRYWAIT P1, [R12+URZ+0x20], R7 ;  /* 0x000020070c0075a7 */ /* 0x001064000802017f */
[----:B-1----:R-:W-:Y:S05]  /*a1c0*/  @!P1 NANOSLEEP.SYNCS 0x989680 ;  /* 0x009896800000995d */ /* 0x002fea0003900000 */
[----:B------:R-:W1:Y:S02]  /*a1d0*/  @!P1 SYNCS.PHASECHK.TRANS64 P1, [R12+URZ+0x20], R7 ;  /* 0x000020070c0095a7 */ /* 0x000e64000802007f */
[----:B-1----:R-:W-:Y:S05]  /*a1e0*/  @!P1 BRA `(.L_x_298) ;  /* 0xfffffffc00f09947 */ /* 0x002fea000383ffff */
[----:B------:R-:W-:Y:S05]  /*a1f0*/  BRA `(.L_x_318) ;  /* 0xfffffff0007c7947 */ /* 0x000fea000383ffff */
.L_x_307:
[----:B------:R-:W-:Y:S01]  /*a200*/  BSSY B0, `(.L_x_319) ;  /* 0x0000006000007945 */ /* 0x000fe20003800000 */
[----:B------:R-:W-:-:S07]  /*a210*/  IMAD.MOV.U32 R15, RZ, RZ, -0x1 ;  /* 0xffffffffff0f7424 */ /* 0x000fce00078e00ff */
[----:B------:R-:W-:Y:S05]  /*a220*/  WARPSYNC.COLLECTIVE R15, `(.L_x_320) ;  /* 0x000000000f0c7348 */ /* 0x000fea0003c00000 */
[----:B------:R-:W-:Y:S02]  /*a230*/  ELECT P6, UR62, PT ;  /* 0x00000000003e782f */ /* 0x000fe400038c0000 */
[----:B------:R-:W-:Y:S01]  /*a240*/  MOV R14, UR62 ;  /* 0x0000003e000e7c02 */ /* 0x000fe20008000f00 */
[----:B------:R-:W-:Y:S10]  /*a250*/  ENDCOLLECTIVE ;  /* 0x000000000000791b */ /* 0x000ff40003800000 */
.L_x_320:
[----:B------:R-:W-:Y:S05]  /*a260*/  BSYNC B0 ;  /* 0x0000000000007941 */ /* 0x000fea0003800000 */
.L_x_319:
[----:B------:R-:W-:Y:S05]  /*a270*/  BRA `(.L_x_321) ;  /* 0xfffffff800d07947 */ /* 0x000fea000383ffff */
.L_x_311:
[----:B0-----:R0:W1:Y:S02]  /*a280*/  SYNCS.PHASECHK.TRANS64.TRYWAIT P0, [R7+URZ], R4 ;  /* 0x00000004070075a7 */ /* 0x001064000800017f */
[----:B-1----:R-:W-:Y:S05]  /*a290*/  @!P0 NANOSLEEP.SYNCS 0x989680 ;  /* 0x009896800000895d */ /* 0x002fea0003900000 */
[----:B------:R-:W1:Y:S02]  /*a2a0*/  @!P0 SYNCS.PHASECHK.TRANS64 P0, [R7+URZ], R4 ;  /* 0x00000004070085a7 */ /* 0x000e64000800007f */
[----:B-1----:R-:W-:Y:S05]  /*a2b0*/  @!P0 BRA `(.L_x_311) ;  /* 0xfffffffc00f08947 */ /* 0x002fea000383ffff */
[----:B------:R-:W-:Y:S05]  /*a2c0*/  BRA `(.L_x_322) ;  /* 0xfffffffc00107947 */ /* 0x000fea000383ffff */
.L_x_312:
[----:B0-----:R0:W1:Y:S02]  /*a2d0*/  SYNCS.PHASECHK.TRANS64.TRYWAIT P0, [R6+URZ], R3 ;  /* 0x00000003060075a7 */ /* 0x001064000800017f */
[----:B-1----:R-:W-:Y:S05]  /*a2e0*/  @!P0 NANOSLEEP.SYNCS 0x989680 ;  /* 0x009896800000895d */ /* 0x002fea0003900000 */
[----:B------:R-:W1:Y:S02]  /*a2f0*/  @!P0 SYNCS.PHASECHK.TRANS64 P0, [R6+URZ], R3 ;  /* 0x00000003060085a7 */ /* 0x000e64000800007f */
[----:B-1----:R-:W-:Y:S05]  /*a300*/  @!P0 BRA `(.L_x_312) ;  /* 0xfffffffc00f08947 */ /* 0x002fea000383ffff */
[----:B------:R-:W-:Y:S05]  /*a310*/  BRA `(.L_x_323) ;  /* 0xfffffffc00207947 */ /* 0x000fea000383ffff */
.L_x_313:
[----:B-1----:R1:W2:Y:S02]  /*a320*/  SYNCS.PHASECHK.TRANS64.TRYWAIT P0, [R7+URZ], R4 ;  /* 0x00000004070075a7 */ /* 0x0022a4000800017f */
[----:B--2---:R-:W-:Y:S05]  /*a330*/  @!P0 NANOSLEEP.SYNCS 0x989680 ;  /* 0x009896800000895d */ /* 0x004fea0003900000 */
[----:B------:R-:W2:Y:S02]  /*a340*/  @!P0 SYNCS.PHASECHK.TRANS64 P0, [R7+URZ], R4 ;  /* 0x00000004070085a7 */ /* 0x000ea4000800007f */
[----:B--2---:R-:W-:Y:S05]  /*a350*/  @!P0 BRA `(.L_x_313) ;  /* 0xfffffffc00f08947 */ /* 0x004fea000383ffff */
[----:B------:R-:W-:Y:S05]  /*a360*/  BRA `(.L_x_324) ;  /* 0xfffffffc00287947 */ /* 0x000fea000383ffff */
.L_x_325:
[----:B------:R-:W-:-:S00]  /*a370*/  BRA `(.L_x_325) ;  /* 0xfffffffc00fc7947 */ /* 0x000fc0000383ffff */
[----:B------:R-:W-:-:S00]  /*a380*/  NOP ;  /* 0x0000000000007918 */ /* 0x000fc00000000000 */
[----:B------:R-:W-:-:S00]  /*a390*/  NOP ;  /* 0x0000000000007918 */ /* 0x000fc00000000000 */
[----:B------:R-:W-:-:S00]  /*a3a0*/  NOP ;  /* 0x0000000000007918 */ /* 0x000fc00000000000 */
[----:B------:R-:W-:-:S00]  /*a3b0*/  NOP ;  /* 0x0000000000007918 */ /* 0x000fc00000000000 */
[----:B------:R-:W-:-:S00]  /*a3c0*/  NOP ;  /* 0x0000000000007918 */ /* 0x000fc00000000000 */
[----:B------:R-:W-:-:S00]  /*a3d0*/  NOP ;  /* 0x0000000000007918 */ /* 0x000fc00000000000 */
[----:B------:R-:W-:-:S00]  /*a3e0*/  NOP ;  /* 0x0000000000007918 */ /* 0x000fc00000000000 */
[----:B------:R-:W-:-:S00]  /*a3f0*/  NOP ;  /* 0x0000000000007918 */ /* 0x000fc00000000000 */
.L_x_326:


//--------------------- .nv.global.init           --------------------------
	.section	.nv.global.init,"aw",@progbits
.nv.global.init:
	.type		$str$22,@object
	.size		$str$22,($str$23 - $str$22)
$str$22:
        /*0000*/ 	.byte	0x6b, 0x5f, 0x74, 0x69, 0x6c, 0x65, 0x5f, 0x63, 0x6f, 0x75, 0x6e, 0x74, 0x20, 0x3e, 0x3d, 0x20
        /*0010*/ 	.byte	0x31, 0x00
	.type		$str$23,@object
	.size		$str$23,(__unnamed_1 - $str$23)
$str$23:
        /*0012*/ 	.byte	0x2f, 0x74, 0x6d, 0x70, 0x2f, 0x63, 0x75, 0x74, 0x6c, 0x61, 0x73, 0x73, 0x5f, 0x73, 0x77, 0x65
        /*0022*/ 	.byte	0x65, 0x70, 0x5f, 0x73, 0x72, 0x63, 0x2f, 0x69, 0x6e, 0x63, 0x6c, 0x75, 0x64, 0x65, 0x2f, 0x63
        /*0032*/ 	.byte	0x75, 0x74, 0x6c, 0x61, 0x73, 0x73, 0x2f, 0x67, 0x65, 0x6d, 0x6d, 0x2f, 0x63, 0x6f, 0x6c, 0x6c
        /*0042*/ 	.byte	0x65, 0x63, 0x74, 0x69, 0x76, 0x65, 0x2f, 0x73, 0x6d, 0x39, 0x30, 0x5f, 0x6d, 0x6d, 0x61, 0x5f
        /*0052*/ 	.byte	0x74, 0x6d, 0x61, 0x5f, 0x67, 0x6d, 0x6d, 0x61, 0x5f, 0x73, 0x73, 0x5f, 0x77, 0x61, 0x72, 0x70
        /*0062*/ 	.byte	0x73, 0x70, 0x65, 0x63, 0x69, 0x61, 0x6c, 0x69, 0x7a, 0x65, 0x64, 0x2e, 0x68, 0x70, 0x70, 0x00
	.type		__unnamed_1,@object
	.size		__unnamed_1,(.L_0 - __unnamed_1)
__unnamed_1:
        /*0072*/ 	.byte	0x76, 0x6f, 0x69, 0x64, 0x20, 0x63, 0x75, 0x74, 0x6c, 0x61, 0x73, 0x73, 0x3a, 0x3a, 0x67, 0x65
        /* <DEDUP_REMOVED lines=172> */
        /*0b42*/ 	.byte	0x74, 0x69, 0x74, 0x79, 0x5d, 0x00
.L_0:


//--------------------- .nv.shared._ZN7cutlass13device_kernelINS_4gemm6kernel13GemmUniversalIN4cute5tupleIJiiiiEEENS1_10collective13CollectiveMmaINS1_34MainloopSm90TmaGmmaWarpSpecializedILi4ENS5_IJNS4_1CILi1EEESB_SB_EEENS1_35KernelTmaWarpSpecializedCooperativeEEENS5_IJNSA_ILi256EEENSA_ILi128EEESG_EEEaNS5_IJlSB_lEEEaSI_NS4_8TiledMMAINS4_8MMA_AtomIJNS4_4SM904GMMA27MMA_64x128x32_S32S8S8_SS_TNEEEENS4_6LayoutINS5_IJNSA_ILi2EEESB_SB_EEENS5_IJSB_NSA_ILi0EEESS_EEEEENS5_IJNS4_10UnderscoreESV_SV_EEEEENS4_13SM90_TMA_LOADENS4_14ComposedLayoutINS4_7SwizzleILi3ELi4ELi3EEENS4_18smem_ptr_flag_bitsILi8EEENSP_INS5_IJNSA_ILi8EEESG_EEENS5_IJSG_SB_EEEEEEEvNS4_8identityESY_S18_vS19_EENS_8epilogue10collective6detail29Sm90TmaWarpSpecializedAdapterINS1C_15DefaultEpilogueIaSI_SI_NS1B_6thread17LinearCombinationIaLi1EiiLNS1G_9ScaleType4KindE0ELNS_15FloatRoundStyleE2EaEENS1_15EpilogueDefaultEEEEEvvEEEEvNT_6ParamsE --------------------------
	.section	.nv.shared._ZN7cutlass13device_kernelINS_4gemm6kernel13GemmUniversalIN4cute5tupleIJiiiiEEENS1_10collective13CollectiveMmaINS1_34MainloopSm90TmaGmmaWarpSpecializedILi4ENS5_IJNS4_1CILi1EEESB_SB_EEENS1_35KernelTmaWarpSpecializedCooperativeEEENS5_IJNSA_ILi256EEENSA_ILi128EEESG_EEEaNS5_IJlSB_lEEEaSI_NS4_8TiledMMAINS4_8MMA_AtomIJNS4_4SM904GMMA27MMA_64x128x32_S32S8S8_SS_TNEEEENS4_6LayoutINS5_IJNSA_ILi2EEESB_SB_EEENS5_IJSB_NSA_ILi0EEESS_EEEEENS5_IJNS4_10UnderscoreESV_SV_EEEEENS4_13SM90_TMA_LOADENS4_14ComposedLayoutINS4_7SwizzleILi3ELi4ELi3EEENS4_18smem_ptr_flag_bitsILi8EEENSP_INS5_IJNSA_ILi8EEESG_EEENS5_IJSG_SB_EEEEEEEvNS4_8identityESY_S18_vS19_EENS_8epilogue10collective6detail29Sm90TmaWarpSpecializedAdapterINS1C_15DefaultEpilogueIaSI_SI_NS1B_6thread17LinearCombinationIaLi1EiiLNS1G_9ScaleType4KindE0ELNS_15FloatRoundStyleE2EaEENS1_15EpilogueDefaultEEEEEvvEEEEvNT_6ParamsE,"aw",@nobits
	.sectionflags	@""
	.align	16
	.zero		1024


//--------------------- .nv.shared.reserved.0     --------------------------
	.section	.nv.shared.reserved.0,"aw",@nobits
	.weak		__nv_reservedSMEM_offset_0_alias
	.size		__nv_reservedSMEM_offset_0_alias, 0, 0
	.other		__nv_reservedSMEM_offset_0_alias,@"STO_CUDA_RESERVED_SHARED STV_DEFAULT"
__nv_reservedSMEM_offset_0_alias:
	.zero		0


//--------------------- .nv.global                --------------------------
	.section	.nv.global,"aw",@nobits
.nv.global:
	.type		_ZN40_INTERNAL_a0ce0981_4_k_cu_588a43af_301324cute1_E,@object
	.size		_ZN40_INTERNAL_a0ce0981_4_k_cu_588a43af_301324cute1_E,(_ZN40_INTERNAL_a0ce0981_4_k_cu_588a43af_301324cuda3std3__45__cpo6cbeginE - _ZN40_INTERNAL_a0ce0981_4_k_cu_588a43af_301324cute1_E)
_ZN40_INTERNAL_a0ce0981_4_k_cu_588a43af_301324cute1_E:
	.zero		1
	.type		_ZN40_INTERNAL_a0ce0981_4_k_cu_588a43af_301324cuda3std3__45__cpo6cbeginE,@object
	.size		_ZN40_INTERNAL_a0ce0981_4_k_cu_588a43af_301324cuda3std3__45__cpo6cbeginE,(_ZN40_INTERNAL_a0ce0981_4_k_cu_588a43af_301324cuda3std3__48in_placeE - _ZN40_INTERNAL_a0ce0981_4_k_cu_588a43af_301324cuda3std3__45__cpo6cbeginE)
_ZN40_INTERNAL_a0ce0981_4_k_cu_588a43af_301324cuda3std3__45__cpo6cbeginE:
	.zero		1
	.type		_ZN40_INTERNAL_a0ce0981_4_k_cu_588a43af_301324cuda3std3__48in_placeE,@object
	.size		_ZN40_INTERNAL_a0ce0981_4_k_cu_588a43af_301324cuda3std3__48in_placeE,(_ZN40_INTERNAL_a0ce0981_4_k_cu_588a43af_301324cuda3std6ranges3__45__cpo9iter_moveE - _ZN40_INTERNAL_a0ce0981_4_k_cu_588a43af_301324cuda3std3__48in_placeE)
_ZN40_INTERNAL_a0ce0981_4_k_cu_588a43af_301324cuda3std3__48in_placeE:
	.zero		1
	.type		_ZN40_INTERNAL_a0ce0981_4_k_cu_588a43af_301324cuda3std6ranges3__45__cpo9iter_moveE,@object
	.size		_ZN40_INTERNAL_a0ce0981_4_k_cu_588a43af_301324cuda3std6ranges3__45__cpo9iter_moveE,(_ZN40_INTERNAL_a0ce0981_4_k_cu_588a43af_301324cuda3std3__45__cpo5beginE - _ZN40_INTERNAL_a0ce0981_4_k_cu_588a43af_301324cuda3std6ranges3__45__cpo9iter_moveE)
_ZN40_INTERNAL_a0ce0981_4_k_cu_588a43af_301324cuda3std6ranges3__45__cpo9iter_moveE:
	.zero		1
	.type		_ZN40_INTERNAL_a0ce0981_4_k_cu_588a43af_301324cuda3std3__45__cpo5beginE,@object
	.size		_ZN40_INTERNAL_a0ce0981_4_k_cu_588a43af_301324cuda3std3__45__cpo5beginE,(_ZN40_INTERNAL_a0ce0981_4_k_cu_588a43af_301324cuda3std3__442_GLOBAL__N__a0ce0981_4_k_cu_588a43af_301326ignoreE - _ZN40_INTERNAL_a0ce0981_4_k_cu_588a43af_301324cuda3std3__45__cpo5beginE)
_ZN40_INTERNAL_a0ce0981_4_k_cu_588a43af_301324cuda3std3__45__cpo5beginE:
	.zero		1
	.type		_ZN40_INTERNAL_a0ce0981_4_k_cu_588a43af_301324cuda3std3__442_GLOBAL__N__a0ce0981_4_k_cu_588a43af_301326ignoreE,@object
	.size		_ZN40_INTERNAL_a0ce0981_4_k_cu_588a43af_301324cuda3std3__442_GLOBAL__N__a0ce0981_4_k_cu_588a43af_301326ignoreE,(_ZN40_INTERNAL_a0ce0981_4_k_cu_588a43af_301324cute7productE - _ZN40_INTERNAL_a0ce0981_4_k_cu_588a43af_301324cuda3std3__442_GLOBAL__N__a0ce0981_4_k_cu_588a43af_301326ignoreE)
_ZN40_INTERNAL_a0ce0981_4_k_cu_588a43af_301324cuda3std3__442_GLOBAL__N__a0ce0981_4_k_cu_588a43af_301326ignoreE:
	.zero		1
	.type		_ZN40_INTERNAL_a0ce0981_4_k_cu_588a43af_301324cute7productE,@object
	.size		_ZN40_INTERNAL_a0ce0981_4_k_cu_588a43af_301324cute7productE,(_ZN40_INTERNAL_a0ce0981_4_k_cu_588a43af_301324cuda3std3__45__cpo3endE - _ZN40_INTERNAL_a0ce0981_4_k_cu_588a43af_301324cute7productE)
_ZN40_INTERNAL_a0ce0981_4_k_cu_588a43af_301324cute7productE:
	.zero		1
	.type		_ZN40_INTERNAL_a0ce0981_4_k_cu_588a43af_301324cuda3std3__45__cpo3endE,@object
	.size		_ZN40_INTERNAL_a0ce0981_4_k_cu_588a43af_301324cuda3std3__45__cpo3endE,(_ZN40_INTERNAL_a0ce0981_4_k_cu_588a43af_301324cuda3std3__419piecewise_constructE - _ZN40_INTERNAL_a0ce0981_4_k_cu_588a43af_301324cuda3std3__45__cpo3endE)
_ZN40_INTERNAL_a0ce0981_4_k_cu_588a43af_301324cuda3std3__45__cpo3endE:
	.zero		1
	.type		_ZN40_INTERNAL_a0ce0981_4_k_cu_588a43af_301324cuda3std3__419piecewise_constructE,@object
	.size		_ZN40_INTERNAL_a0ce0981_4_k_cu_588a43af_301324cuda3std3__419piecewise_constructE,(_ZN40_INTERNAL_a0ce0981_4_k_cu_588a43af_301324cuda3std3__45__cpo4cendE - _ZN40_INTERNAL_a0ce0981_4_k_cu_588a43af_301324cuda3std3__419piecewise_constructE)
_ZN40_INTERNAL_a0ce0981_4_k_cu_588a43af_301324cuda3std3__419piecewise_constructE:
	.zero		1
	.type		_ZN40_INTERNAL_a0ce0981_4_k_cu_588a43af_301324cuda3std3__45__cpo4cendE,@object
	.size		_ZN40_INTERNAL_a0ce0981_4_k_cu_588a43af_301324cuda3std3__45__cpo4cendE,(_ZN40_INTERNAL_a0ce0981_4_k_cu_588a43af_301324cuda3std6ranges3__45__cpo4swapE - _ZN40_INTERNAL_a0ce0981_4_k_cu_588a43af_301324cuda3std3__45__cpo4cendE)
_ZN40_INTERNAL_a0ce0981_4_k_cu_588a43af_301324cuda3std3__45__cpo4cendE:
	.zero		1
	.type		_ZN40_INTERNAL_a0ce0981_4_k_cu_588a43af_301324cuda3std6ranges3__45__cpo4swapE,@object
	.size		_ZN40_INTERNAL_a0ce0981_4_k_cu_588a43af_301324cuda3std6ranges3__45__cpo4swapE,(.L_8 - _ZN40_INTERNAL_a0ce0981_4_k_cu_588a43af_301324cuda3std6ranges3__45__cpo4swapE)
_ZN40_INTERNAL_a0ce0981_4_k_cu_588a43af_301324cuda3std6ranges3__45__cpo4swapE:
	.zero		1
.L_8:


//--------------------- .nv.constant0._ZN7cutlass13device_kernelINS_4gemm6kernel13GemmUniversalIN4cute5tupleIJiiiiEEENS1_10collective13CollectiveMmaINS1_34MainloopSm90TmaGmmaWarpSpecializedILi4ENS5_IJNS4_1CILi1EEESB_SB_EEENS1_35KernelTmaWarpSpecializedCooperativeEEENS5_IJNSA_ILi256EEENSA_ILi128EEESG_EEEaNS5_IJlSB_lEEEaSI_NS4_8TiledMMAINS4_8MMA_AtomIJNS4_4SM904GMMA27MMA_64x128x32_S32S8S8_SS_TNEEEENS4_6LayoutINS5_IJNSA_ILi2EEESB_SB_EEENS5_IJSB_NSA_ILi0EEESS_EEEEENS5_IJNS4_10UnderscoreESV_SV_EEEEENS4_13SM90_TMA_LOADENS4_14ComposedLayoutINS4_7SwizzleILi3ELi4ELi3EEENS4_18smem_ptr_flag_bitsILi8EEENSP_INS5_IJNSA_ILi8EEESG_EEENS5_IJSG_SB_EEEEEEEvNS4_8identityESY_S18_vS19_EENS_8epilogue10collective6detail29Sm90TmaWarpSpecializedAdapterINS1C_15DefaultEpilogueIaSI_SI_NS1B_6thread17LinearCombinationIaLi1EiiLNS1G_9ScaleType4KindE0ELNS_15FloatRoundStyleE2EaEENS1_15EpilogueDefaultEEEEEvvEEEEvNT_6ParamsE --------------------------
	.section	.nv.constant0._ZN7cutlass13device_kernelINS_4gemm6kernel13GemmUniversalIN4cute5tupleIJiiiiEEENS1_10collective13CollectiveMmaINS1_34MainloopSm90TmaGmmaWarpSpecializedILi4ENS5_IJNS4_1CILi1EEESB_SB_EEENS1_35KernelTmaWarpSpecializedCooperativeEEENS5_IJNSA_ILi256EEENSA_ILi128EEESG_EEEaNS5_IJlSB_lEEEaSI_NS4_8TiledMMAINS4_8MMA_AtomIJNS4_4SM904GMMA27MMA_64x128x32_S32S8S8_SS_TNEEEENS4_6LayoutINS5_IJNSA_ILi2EEESB_SB_EEENS5_IJSB_NSA_ILi0EEESS_EEEEENS5_IJNS4_10UnderscoreESV_SV_EEEEENS4_13SM90_TMA_LOADENS4_14ComposedLayoutINS4_7SwizzleILi3ELi4ELi3EEENS4_18smem_ptr_flag_bitsILi8EEENSP_INS5_IJNSA_ILi8EEESG_EEENS5_IJSG_SB_EEEEEEEvNS4_8identityESY_S18_vS19_EENS_8epilogue10collective6detail29Sm90TmaWarpSpecializedAdapterINS1C_15DefaultEpilogueIaSI_SI_NS1B_6thread17LinearCombinationIaLi1EiiLNS1G_9ScaleType4KindE0ELNS_15FloatRoundStyleE2EaEENS1_15EpilogueDefaultEEEEEvvEEEEvNT_6ParamsE,"a",@progbits
	.sectionflags	@""
	.align	4
.nv.constant0._ZN7cutlass13device_kernelINS_4gemm6kernel13GemmUniversalIN4cute5tupleIJiiiiEEENS1_10collective13CollectiveMmaINS1_34MainloopSm90TmaGmmaWarpSpecializedILi4ENS5_IJNS4_1CILi1EEESB_SB_EEENS1_35KernelTmaWarpSpecializedCooperativeEEENS5_IJNSA_ILi256EEENSA_ILi128EEESG_EEEaNS5_IJlSB_lEEEaSI_NS4_8TiledMMAINS4_8MMA_AtomIJNS4_4SM904GMMA27MMA_64x128x32_S32S8S8_SS_TNEEEENS4_6LayoutINS5_IJNSA_ILi2EEESB_SB_EEENS5_IJSB_NSA_ILi0EEESS_EEEEENS5_IJNS4_10UnderscoreESV_SV_EEEEENS4_13SM90_TMA_LOADENS4_14ComposedLayoutINS4_7SwizzleILi3ELi4ELi3EEENS4_18smem_ptr_flag_bitsILi8EEENSP_INS5_IJNSA_ILi8EEESG_EEENS5_IJSG_SB_EEEEEEEvNS4_8identityESY_S18_vS19_EENS_8epilogue10collective6detail29Sm90TmaWarpSpecializedAdapterINS1C_15DefaultEpilogueIaSI_SI_NS1B_6thread17LinearCombinationIaLi1EiiLNS1G_9ScaleType4KindE0ELNS_15FloatRoundStyleE2EaEENS1_15EpilogueDefaultEEEEEvvEEEEvNT_6ParamsE:
	.zero		1664


//--------------------- SYMBOLS --------------------------

	.type		.nv.reservedSmem.offset0,@object
	.size		.nv.reservedSmem.offset0,0x4
	.type		__assertfail,@function
